def matmul_kernel(
    a_ptr,
    b_ptr,
    c_ptr,
    M,
    N,
    K,
    stride_am,
    stride_ak,
    stride_bk,
    stride_bn,
    stride_cm,
    stride_cn,
    BLOCK_M: tl.constexpr,
    BLOCK_N: tl.constexpr,
    BLOCK_K: tl.constexpr,
    GROUP_M: tl.constexpr,
):
    pid = tl.program_id(axis=0)
    num_pid_m = tl.cdiv(M, BLOCK_M)
    num_pid_n = tl.cdiv(N, BLOCK_N)
    num_pid_in_group = GROUP_M * num_pid_n
    group_id = pid // num_pid_in_group
    first_pid_m = group_id * GROUP_M
    group_size_m = min(num_pid_m - first_pid_m, GROUP_M)
    pid_m = first_pid_m + ((pid % num_pid_in_group) % group_size_m)
    pid_n = (pid % num_pid_in_group) // group_size_m

    offs_am = (pid_m * BLOCK_M + tl.arange(0, BLOCK_M)) % M
    offs_bn = (pid_n * BLOCK_N + tl.arange(0, BLOCK_N)) % N
    offs_k = tl.arange(0, BLOCK_K)
    a_ptrs = a_ptr + offs_am[:, None] * stride_am + offs_k[None, :] * stride_ak
    b_ptrs = b_ptr + offs_k[:, None] * stride_bk + offs_bn[None, :] * stride_bn

    acc = tl.zeros((BLOCK_M, BLOCK_N), dtype=tl.float32)
    for kk in range(0, tl.cdiv(K, BLOCK_K)):
        a = tl.load(a_ptrs, mask=offs_k[None, :] < K - kk * BLOCK_K, other=0.0)
        b = tl.load(b_ptrs, mask=offs_k[:, None] < K - kk * BLOCK_K, other=0.0)
        acc = tl.dot(a, b, acc)
        a_ptrs += BLOCK_K * stride_ak
        b_ptrs += BLOCK_K * stride_bk

    c = acc.to(c_ptr.dtype.element_ty)
    offs_cm = pid_m * BLOCK_M + tl.arange(0, BLOCK_M)
    offs_cn = pid_n * BLOCK_N + tl.arange(0, BLOCK_N)
    c_ptrs = c_ptr + offs_cm[:, None] * stride_cm + offs_cn[None, :] * stride_cn
    mask = (offs_cm[:, None] < M) & (offs_cn[None, :] < N)
    tl.store(c_ptrs, c, mask=mask)

# config = {"BLOCK_K": 32, "BLOCK_M": 64, "BLOCK_N": 64, "GROUP_M": 1, "arch": "sm_100", "dtype": "fp32", "num_ctas": 1, "num_stages": 3, "num_warps": 4}
# arch = sm_100


// ===== COMPILED SASS (sm_100a) =====

	.target	sm_100a

	.elftype	@"ET_EXEC"


//--------------------- .note.nv.tkinfo           --------------------------
	.section	.note.nv.tkinfo,"",@"SHT_NOTE"
	.sectionflags	@"SHF_NOTE_NV_TKINFO"
	.tkinfo
        /*0018*/ 	.word	0x00000081
        /*0030*/ 	.string	""
        /*0030*/ 	.string	"ptxas-blackwell"
        /*0030*/ 	.string	"Cuda compilation tools, release 12.9, V12.9.86"
        /*0030*/ 	.string	"Build cuda_12.9.r12.9/compiler.36037853_0"
        /*0030*/ 	.string	"-v  -suppress-debug-info  -lineinfo  -arch sm_100a "



//--------------------- .note.nv.cuver            --------------------------
	.section	.note.nv.cuver,"",@"SHT_NOTE"
	.sectionflags	@"SHF_NOTE_NV_CUVER"
        /*0018*/ 	.short	0x0001
        /*001a*/ 	.short	0x0064
        /*001c*/ 	.short	0x0001
        /*001e*/ 	.short	0x0000
        /*0020*/ 	.short	0x0001
        /*0022*/ 	.short	0x0000


//--------------------- .nv.info                  --------------------------
	.section	.nv.info,"",@"SHT_CUDA_INFO"
	.align	4


	//----- nvinfo : EIATTR_REGCOUNT
	.align		4
        /*0000*/ 	.byte	0x04, 0x2f
        /*0002*/ 	.short	(.L_4 - .L_3)
	.align		4
.L_3:
        /*0004*/ 	.word	index@(matmul_kernel)
        /*0008*/ 	.word	0x00000097


	//----- nvinfo : EIATTR_FRAME_SIZE
	.align		4
.L_4:
        /*000c*/ 	.byte	0x04, 0x11
        /*000e*/ 	.short	(.L_6 - .L_5)
	.align		4
.L_5:
        /*0010*/ 	.word	index@($__internal_2_$__cuda_sm10x_tcgen05_guardrail_trap_unallocated_columns_being_dealloced)
        /*0014*/ 	.word	0x00000000


	//----- nvinfo : EIATTR_FRAME_SIZE
	.align		4
.L_6:
        /*0018*/ 	.byte	0x04, 0x11
        /*001a*/ 	.short	(.L_8 - .L_7)
	.align		4
.L_7:
        /*001c*/ 	.word	index@($__internal_1_$__cuda_sm10x_tcgen05_guardrail_trap_phase_invalid_during_alloc)
        /*0020*/ 	.word	0x00000000


	//----- nvinfo : EIATTR_FRAME_SIZE
	.align		4
.L_8:
        /*0024*/ 	.byte	0x04, 0x11
        /*0026*/ 	.short	(.L_10 - .L_9)
	.align		4
.L_9:
        /*0028*/ 	.word	index@($__internal_0_$__cuda_sm10x_tcgen05_guardrail_trap_col_being_dealloced_not_returned_by_alloc)
        /*002c*/ 	.word	0x00000000


	//----- nvinfo : EIATTR_FRAME_SIZE
	.align		4
.L_10:
        /*0030*/ 	.byte	0x04, 0x11
        /*0032*/ 	.short	(.L_12 - .L_11)
	.align		4
.L_11:
        /*0034*/ 	.word	index@(matmul_kernel)
        /*0038*/ 	.word	0x00000000


	//----- nvinfo : EIATTR_MIN_STACK_SIZE
	.align		4
.L_12:
        /*003c*/ 	.byte	0x04, 0x12
        /*003e*/ 	.short	(.L_14 - .L_13)
	.align		4
.L_13:
        /*0040*/ 	.word	index@(matmul_kernel)
        /*0044*/ 	.word	0x00000000
.L_14:


//--------------------- .nv.info.matmul_kernel    --------------------------
	.section	.nv.info.matmul_kernel,"",@"SHT_CUDA_INFO"
	.sectionflags	@""
	.align	4


	//----- nvinfo : EIATTR_CUDA_API_VERSION
	.align		4
        /*0000*/ 	.byte	0x04, 0x37
        /*0002*/ 	.short	(.L_16 - .L_15)
.L_15:
        /*0004*/ 	.word	0x00000081


	//----- nvinfo : EIATTR_KPARAM_INFO
	.align		4
.L_16:
        /*0008*/ 	.byte	0x04, 0x17
        /*000a*/ 	.short	(.L_18 - .L_17)
.L_17:
        /*000c*/ 	.word	0x00000000
        /*0010*/ 	.short	0x000d
        /*0012*/ 	.short	0x0048
        /*0014*/ 	.byte	0x00, 0xf4, 0x21, 0x00


	//----- nvinfo : EIATTR_KPARAM_INFO
	.align		4
.L_18:
        /*0018*/ 	.byte	0x04, 0x17
        /*001a*/ 	.short	(.L_20 - .L_19)
.L_19:
        /*001c*/ 	.word	0x00000000
        /*0020*/ 	.short	0x000c
        /*0022*/ 	.short	0x0040
        /*0024*/ 	.byte	0x00, 0xf4, 0x21, 0x00


	//----- nvinfo : EIATTR_KPARAM_INFO
	.align		4
.L_20:
        /*0028*/ 	.byte	0x04, 0x17
        /*002a*/ 	.short	(.L_22 - .L_21)
.L_21:
        /*002c*/ 	.word	0x00000000
        /*0030*/ 	.short	0x000b
        /*0032*/ 	.short	0x0038
        /*0034*/ 	.byte	0x00, 0xf0, 0x11, 0x00


	//----- nvinfo : EIATTR_KPARAM_INFO
	.align		4
.L_22:
        /*0038*/ 	.byte	0x04, 0x17
        /*003a*/ 	.short	(.L_24 - .L_23)
.L_23:
        /*003c*/ 	.word	0x00000000
        /*0040*/ 	.short	0x000a
        /*0042*/ 	.short	0x0034
        /*0044*/ 	.byte	0x00, 0xf0, 0x11, 0x00


	//----- nvinfo : EIATTR_KPARAM_INFO
	.align		4
.L_24:
        /*0048*/ 	.byte	0x04, 0x17
        /*004a*/ 	.short	(.L_26 - .L_25)
.L_25:
        /*004c*/ 	.word	0x00000000
        /*0050*/ 	.short	0x0009
        /*0052*/ 	.short	0x0030
        /*0054*/ 	.byte	0x00, 0xf0, 0x11, 0x00


	//----- nvinfo : EIATTR_KPARAM_INFO
	.align		4
.L_26:
        /*0058*/ 	.byte	0x04, 0x17
        /*005a*/ 	.short	(.L_28 - .L_27)
.L_27:
        /*005c*/ 	.word	0x00000000
        /*0060*/ 	.short	0x0008
        /*0062*/ 	.short	0x002c
        /*0064*/ 	.byte	0x00, 0xf0, 0x11, 0x00


	//----- nvinfo : EIATTR_KPARAM_INFO
	.align		4
.L_28:
        /*0068*/ 	.byte	0x04, 0x17
        /*006a*/ 	.short	(.L_30 - .L_29)
.L_29:
        /*006c*/ 	.word	0x00000000
        /*0070*/ 	.short	0x0007
        /*0072*/ 	.short	0x0028
        /*0074*/ 	.byte	0x00, 0xf0, 0x11, 0x00


	//----- nvinfo : EIATTR_KPARAM_INFO
	.align		4
.L_30:
        /*0078*/ 	.byte	0x04, 0x17
        /*007a*/ 	.short	(.L_32 - .L_31)
.L_31:
        /*007c*/ 	.word	0x00000000
        /*0080*/ 	.short	0x0006
        /*0082*/ 	.short	0x0024
        /*0084*/ 	.byte	0x00, 0xf0, 0x11, 0x00


	//----- nvinfo : EIATTR_KPARAM_INFO
	.align		4
.L_32:
        /*0088*/ 	.byte	0x04, 0x17
        /*008a*/ 	.short	(.L_34 - .L_33)
.L_33:
        /*008c*/ 	.word	0x00000000
        /*0090*/ 	.short	0x0005
        /*0092*/ 	.short	0x0020
        /*0094*/ 	.byte	0x00, 0xf0, 0x11, 0x00


	//----- nvinfo : EIATTR_KPARAM_INFO
	.align		4
.L_34:
        /*0098*/ 	.byte	0x04, 0x17
        /*009a*/ 	.short	(.L_36 - .L_35)
.L_35:
        /*009c*/ 	.word	0x00000000
        /*00a0*/ 	.short	0x0004
        /*00a2*/ 	.short	0x001c
        /*00a4*/ 	.byte	0x00, 0xf0, 0x11, 0x00


	//----- nvinfo : EIATTR_KPARAM_INFO
	.align		4
.L_36:
        /*00a8*/ 	.byte	0x04, 0x17
        /*00aa*/ 	.short	(.L_38 - .L_37)
.L_37:
        /*00ac*/ 	.word	0x00000000
        /*00b0*/ 	.short	0x0003
        /*00b2*/ 	.short	0x0018
        /*00b4*/ 	.byte	0x00, 0xf0, 0x11, 0x00


	//----- nvinfo : EIATTR_KPARAM_INFO
	.align		4
.L_38:
        /*00b8*/ 	.byte	0x04, 0x17
        /*00ba*/ 	.short	(.L_40 - .L_39)
.L_39:
        /*00bc*/ 	.word	0x00000000
        /*00c0*/ 	.short	0x0002
        /*00c2*/ 	.short	0x0010
        /*00c4*/ 	.byte	0x00, 0xf4, 0x21, 0x00


	//----- nvinfo : EIATTR_KPARAM_INFO
	.align		4
.L_40:
        /*00c8*/ 	.byte	0x04, 0x17
        /*00ca*/ 	.short	(.L_42 - .L_41)
.L_41:
        /*00cc*/ 	.word	0x00000000
        /*00d0*/ 	.short	0x0001
        /*00d2*/ 	.short	0x0008
        /*00d4*/ 	.byte	0x00, 0xf4, 0x21, 0x00


	//----- nvinfo : EIATTR_KPARAM_INFO
	.align		4
.L_42:
        /*00d8*/ 	.byte	0x04, 0x17
        /*00da*/ 	.short	(.L_44 - .L_43)
.L_43:
        /*00dc*/ 	.word	0x00000000
        /*00e0*/ 	.short	0x0000
        /*00e2*/ 	.short	0x0000
        /*00e4*/ 	.byte	0x00, 0xf4, 0x21, 0x00


	//----- nvinfo : EIATTR_AT_ENTRY_FRAGMENTS
	.align		4
.L_44:
        /*00e8*/ 	.byte	0x04, 0x4f
        /*00ea*/ 	.short	(.L_46 - .L_45)


	//   ....[0]....
.L_45:
        /*00ec*/ 	.word	0x00000004


	//----- nvinfo : EIATTR_RESERVED_SMEM_USED
	.align		4
.L_46:
        /*00f0*/ 	.byte	0x01, 0x41
	.zero		2


	//----- nvinfo : EIATTR_SPARSE_MMA_MASK
	.align		4
        /*00f4*/ 	.byte	0x03, 0x50
        /*00f6*/ 	.short	0x0000


	//----- nvinfo : EIATTR_TCGEN05_1CTA_USED
	.align		4
        /*00f8*/ 	.byte	0x01, 0x51
	.zero		2


	//----- nvinfo : EIATTR_MAXREG_COUNT
	.align		4
        /*00fc*/ 	.byte	0x03, 0x1b
        /*00fe*/ 	.short	0x00ff


	//----- nvinfo : EIATTR_NUM_BARRIERS
	.align		4
        /*0100*/ 	.byte	0x02, 0x4c
        /*0102*/ 	.byte	0x01
	.zero		1


	//----- nvinfo : EIATTR_INT_WARP_WIDE_INSTR_OFFSETS
	.align		4
        /*0104*/ 	.byte	0x04, 0x31
        /*0106*/ 	.short	(.L_48 - .L_47)


	//   ....[0]....
.L_47:
        /*0108*/ 	.word	0x00001b10


	//   ....[1]....
        /*010c*/ 	.word	0x00001b40


	//   ....[2]....
        /*0110*/ 	.word	0x00001c70


	//   ....[3]....
        /*0114*/ 	.word	0x00006d90


	//   ....[4]....
        /*0118*/ 	.word	0x00006de0


	//----- nvinfo : EIATTR_COOP_GROUP_MASK_REGIDS
	.align		4
.L_48:
        /*011c*/ 	.byte	0x04, 0x29
        /*011e*/ 	.short	(.L_50 - .L_49)


	//   ....[0]....
.L_49:
        /*0120*/ 	.word	0xffffffff


	//   ....[1]....
        /*0124*/ 	.word	0xffffffff


	//   ....[2]....
        /*0128*/ 	.word	0xffffffff


	//   ....[3]....
        /*012c*/ 	.word	0xffffffff


	//----- nvinfo : EIATTR_COOP_GROUP_INSTR_OFFSETS
	.align		4
.L_50:
        /*0130*/ 	.byte	0x04, 0x28
        /*0132*/ 	.short	(.L_52 - .L_51)


	//   ....[0]....
.L_51:
        /*0134*/ 	.word	0x00000060


	//   ....[1]....
        /*0138*/ 	.word	0x00000320


	//   ....[2]....
        /*013c*/ 	.word	0x00006c20


	//   ....[3]....
        /*0140*/ 	.word	0x00006e90


	//----- nvinfo : EIATTR_VRC_CTA_INIT_COUNT
	.align		4
.L_52:
        /*0144*/ 	.byte	0x02, 0x4a
        /*0146*/ 	.byte	0x80
	.zero		1


	//----- nvinfo : EIATTR_MBARRIER_INSTR_OFFSETS
	.align		4
        /*0148*/ 	.byte	0x04, 0x39
        /*014a*/ 	.short	(.L_54 - .L_53)


	//   ....[0]....
.L_53:
        /*014c*/ 	.word	0x00001d90
        /*0150*/ 	.word	0x000000ff
        /*0154*/ 	.word	0x00000000
        /*0158*/ 	.short	0x0100
        /*015a*/ 	.byte	0x0c
	.zero		1


	//   ....[1]....
        /*015c*/ 	.word	0x00001f10
        /*0160*/ 	.word	0x000000ff
        /*0164*/ 	.word	0x0000c008
        /*0168*/ 	.short	0x0100
        /*016a*/ 	.byte	0x0a
	.zero		1


	//   ....[2]....
        /*016c*/ 	.word	0x00004e10
        /*0170*/ 	.word	0x000000ff
        /*0174*/ 	.word	0x00000000
        /*0178*/ 	.short	0x010a
        /*017a*/ 	.byte	0x12
	.zero		1


	//   ....[3]....
        /*017c*/ 	.word	0x00005b10
        /*0180*/ 	.word	0x000000ff
        /*0184*/ 	.word	0x00000000
        /*0188*/ 	.short	0x010a
        /*018a*/ 	.byte	0x0c
	.zero		1


	//   ....[4]....
        /*018c*/ 	.word	0x00005c40
        /*0190*/ 	.word	0x000000ff
        /*0194*/ 	.word	0x0000c000
        /*0198*/ 	.short	0x0108
        /*019a*/ 	.byte	0x0a
	.zero		1


	//   ....[5]....
        /*019c*/ 	.word	0x00005d20
        /*01a0*/ 	.word	0x000000ff
        /*01a4*/ 	.word	0x0000c008
        /*01a8*/ 	.short	0x0108
        /*01aa*/ 	.byte	0x0a
	.zero		1


	//   ....[6]....
        /*01ac*/ 	.word	0x00006eb0
        /*01b0*/ 	.word	0x000000ff
        /*01b4*/ 	.word	0x00000000
        /*01b8*/ 	.short	0x010a
        /*01ba*/ 	.byte	0x12
	.zero		1


	//   ....[7]....
        /*01bc*/ 	.word	0x00006ee0
        /*01c0*/ 	.word	0x000000ff
        /*01c4*/ 	.word	0x00000000
        /*01c8*/ 	.short	0x010a
        /*01ca*/ 	.byte	0x0c
	.zero		1


	//----- nvinfo : EIATTR_NUM_MBARRIERS
	.align		4
.L_54:
        /*01cc*/ 	.byte	0x03, 0x38
        /*01ce*/ 	.short	0x0002


	//----- nvinfo : EIATTR_EXIT_INSTR_OFFSETS
	.align		4
        /*01d0*/ 	.byte	0x04, 0x1c
        /*01d2*/ 	.short	(.L_56 - .L_55)


	//   ....[0]....
.L_55:
        /*01d4*/ 	.word	0x00006ea0


	//----- nvinfo : EIATTR_REQNTID
	.align		4
.L_56:
        /*01d8*/ 	.byte	0x04, 0x10
        /*01da*/ 	.short	(.L_58 - .L_57)
.L_57:
        /*01dc*/ 	.word	0x00000080
        /*01e0*/ 	.word	0x00000001
        /*01e4*/ 	.word	0x00000001


	//----- nvinfo : EIATTR_CRS_STACK_SIZE
	.align		4
.L_58:
        /*01e8*/ 	.byte	0x04, 0x1e
        /*01ea*/ 	.short	(.L_60 - .L_59)
.L_59:
        /*01ec*/ 	.word	0x00000000


	//----- nvinfo : EIATTR_CBANK_PARAM_SIZE
	.align		4
.L_60:
        /*01f0*/ 	.byte	0x03, 0x19
        /*01f2*/ 	.short	0x0050


	//----- nvinfo : EIATTR_PARAM_CBANK
	.align		4
        /*01f4*/ 	.byte	0x04, 0x0a
        /*01f6*/ 	.short	(.L_62 - .L_61)
	.align		4
.L_61:
        /*01f8*/ 	.word	index@(.nv.constant0.matmul_kernel)
        /*01fc*/ 	.short	0x0380
        /*01fe*/ 	.short	0x0050


	//----- nvinfo : EIATTR_SW_WAR
	.align		4
.L_62:
        /*0200*/ 	.byte	0x04, 0x36
        /*0202*/ 	.short	(.L_64 - .L_63)
.L_63:
        /*0204*/ 	.word	0x00000008
.L_64:


//--------------------- .nv.compat                --------------------------
	.section	.nv.compat,"",@"SHT_CUDA_COMPAT_INFO"
	.align	4
        /*0000*/ 	.byte	0x02, 0x02, 0x02, 0x00, 0x02, 0x05, 0x05, 0x00, 0x02, 0x03, 0x00, 0x00, 0x02, 0x06, 0x01, 0x00


//--------------------- .nv.callgraph             --------------------------
	.section	.nv.callgraph,"",@"SHT_CUDA_CALLGRAPH"
	.align	4
	.sectionentsize	8
	.align		4
        /*0000*/ 	.word	0x00000000
	.align		4
        /*0004*/ 	.word	0xffffffff
	.align		4
        /*0008*/ 	.word	0x00000000
	.align		4
        /*000c*/ 	.word	0xfffffffe
	.align		4
        /*0010*/ 	.word	0x00000000
	.align		4
        /*0014*/ 	.word	0xfffffffd
	.align		4
        /*0018*/ 	.word	0x00000000
	.align		4
        /*001c*/ 	.word	0xfffffffc


//--------------------- .text.matmul_kernel       --------------------------
	.section	.text.matmul_kernel,"ax",@progbits
	.align	128
        .global         matmul_kernel
        .type           matmul_kernel,@function
        .size           matmul_kernel,(.L_x_20 - matmul_kernel)
        .other          matmul_kernel,@"STO_CUDA_ENTRY STV_DEFAULT"
matmul_kernel:
.text.matmul_kernel:
[----:B------:R-:W1:Y:S01]  /*0000*/  LDC R1, c[0x0][0x37c] ;  /* 0x0000df00ff017b82 */ /* 0x000e620000000800 */
[----:B------:R-:W2:Y:S02]  /*0010*/  S2R R0, SR_TID.X ;  /* 0x0000000000007919 */ /* 0x000ea40000002100 */
[----:B--2---:R-:W-:-:S13]  /*0020*/  ISETP.GE.U32.AND P0, PT, R0, 0x20, PT ;  /* 0x000000200000780c */ /* 0x004fda0003f06070 */
[----:B------:R-:W-:Y:S02]  /*0030*/  VOTEU.ANY UP0, P0 ;  /* 0x0000000000ff7886 */ /* 0x000fe40000000100 */
[----:B-1----:R-:W-:Y:S05]  /*0040*/  BRA.U UP0, `(.L_x_0) ;  /* 0x0000000100b87547 */ /* 0x002fea000b800000 */
[----:B------:R-:W1:Y:S01]  /*0050*/  S2UR UR6, SR_CgaCtaId ;  /* 0x00000000000679c3 */ /* 0x000e620000008800 */
[----:B------:R-:W-:Y:S01]  /*0060*/  NOP ;  /* 0x0000000000007918 */ /* 0x000fe20000000000 */
[----:B------:R-:W-:Y:S02]  /*0070*/  UMOV UR4, 0x40 ;  /* 0x0000004000047882 */ /* 0x000fe40000000000 */
[----:B-1----:R-:W-:-:S09]  /*0080*/  ULEA UR4, UR6, UR4, 0x18 ;  /* 0x0000000406047291 */ /* 0x002fd2000f8ec0ff */
[----:B------:R-:W1:Y:S01]  /*0090*/  LDS.U8 R2, [UR4] ;  /* 0x00000004ff027984 */ /* 0x000e620008000000 */
[----:B------:R-:W-:Y:S02]  /*00a0*/  UMOV UR4, 0x400 ;  /* 0x0000040000047882 */ /* 0x000fe40000000000 */
[----:B------:R-:W-:Y:S01]  /*00b0*/  ULEA UR4, UR6, UR4, 0x18 ;  /* 0x0000000406047291 */ /* 0x000fe2000f8ec0ff */
[----:B-1----:R-:W-:-:S13]  /*00c0*/  ISETP.NE.AND P0, PT, R2, RZ, PT ;  /* 0x000000ff0200720c */ /* 0x002fda0003f05270 */
[----:B------:R-:W-:Y:S05]  /*00d0*/  @P0 BRA `(.L_x_1) ;  /* 0x00000000007c0947 */ /* 0x000fea0003800000 */
[----:B------:R-:W-:-:S13]  /*00e0*/  ELECT P0, URZ, PT ;  /* 0x0000000000ff782f */ /* 0x000fda0003800000 */
[----:B------:R-:W-:Y:S05]  /*00f0*/  @!P0 BRA `(.L_x_2) ;  /* 0x0000000000848947 */ /* 0x000fea0003800000 */
[----:B------:R-:W-:Y:S01]  /*0100*/  UMOV UR5, 0x2 ;  /* 0x0000000200057882 */ /* 0x000fe20000000000 */
[----:B------:R-:W-:Y:S02]  /*0110*/  IMAD.MOV.U32 R5, RZ, RZ, 0x1 ;  /* 0x00000001ff057424 */ /* 0x000fe400078e00ff */
[----:B------:R-:W-:Y:S02]  /*0120*/  IMAD.MOV.U32 R3, RZ, RZ, 0x3 ;  /* 0x00000003ff037424 */ /* 0x000fe400078e00ff */
[----:B------:R-:W-:Y:S04]  /*0130*/  DEPBAR.LE SB1, 0x36 ;  /* 0x00009d800000791a */ /* 0x000fe80000000000 */
[----:B------:R-:W1:Y:S02]  /*0140*/  UTCATOMSWS.FIND_AND_SET.ALIGN UP1, UR5, UR5 ;  /* 0x00000005000575e3 */ /* 0x000e640008020800 */
[----:B-1----:R-:W-:-:S04]  /*0150*/  PLOP3.LUT P0, PT, PT, PT, UP1, 0x80, 0x8 ;  /* 0x000000000008781c */ /* 0x002fc80003f0f018 */
[----:B------:R-:W-:-:S04]  /*0160*/  SEL R2, RZ, 0xffffffff, !P0 ;  /* 0xffffffffff027807 */ /* 0x000fc80004000000 */
[----:B------:R-:W-:Y:S01]  /*0170*/  ISETP.NE.AND P0, PT, R2, RZ, PT ;  /* 0x000000ff0200720c */ /* 0x000fe20003f05270 */
[----:B------:R-:W-:-:S12]  /*0180*/  IMAD.U32 R2, RZ, RZ, UR5 ;  /* 0x00000005ff027e24 */ /* 0x000fd8000f8e00ff */
[----:B------:R-:W-:Y:S05]  /*0190*/  @P0 BRA `(.L_x_3) ;  /* 0x0000000000240947 */ /* 0x000fea0003800000 */
.L_x_4:
[----:B------:R-:W-:Y:S05]  /*01a0*/  NANOSLEEP 0x64 ;  /* 0x000000640000795d */ /* 0x000fea0003800000 */
[----:B------:R-:W-:-:S05]  /*01b0*/  UMOV UR5, 0x2 ;  /* 0x0000000200057882 */ /* 0x000fca0000000000 */
[----:B------:R-:W-:Y:S04]  /*01c0*/  DEPBAR.LE SB1, 0x36 ;  /* 0x00009d800000791a */ /* 0x000fe80000000000 */
[----:B------:R-:W1:Y:S02]  /*01d0*/  UTCATOMSWS.FIND_AND_SET.ALIGN UP1, UR5, UR5 ;  /* 0x00000005000575e3 */ /* 0x000e640008020800 */
[----:B-1----:R-:W-:-:S04]  /*01e0*/  PLOP3.LUT P0, PT, PT, PT, UP1, 0x80, 0x8 ;  /* 0x000000000008781c */ /* 0x002fc80003f0f018 */
[----:B------:R-:W-:-:S04]  /*01f0*/  SEL R2, RZ, 0xffffffff, !P0 ;  /* 0xffffffffff027807 */ /* 0x000fc80004000000 */
[----:B------:R-:W-:Y:S01]  /*0200*/  ISETP.NE.AND P0, PT, R2, RZ, PT ;  /* 0x000000ff0200720c */ /* 0x000fe20003f05270 */
[----:B------:R-:W-:-:S12]  /*0210*/  IMAD.U32 R2, RZ, RZ, UR5 ;  /* 0x00000005ff027e24 */ /* 0x000fd8000f8e00ff */
[----:B------:R-:W-:Y:S05]  /*0220*/  @!P0 BRA `(.L_x_4) ;  /* 0xfffffffc00dc8947 */ /* 0x000fea000383ffff */
.L_x_3:
[C---:B------:R-:W-:Y:S01]  /*0230*/  VIADD R4, R2.reuse, 0x10 ;  /* 0x0000001002047836 */ /* 0x040fe20000000000 */
[----:B------:R-:W-:Y:S01]  /*0240*/  UMOV UR5, 0x50 ;  /* 0x0000005000057882 */ /* 0x000fe20000000000 */
[----:B------:R-:W-:Y:S01]  /*0250*/  SHF.L.U32 R3, R3, R2, RZ ;  /* 0x0000000203037219 */ /* 0x000fe200000006ff */
[----:B------:R-:W-:Y:S01]  /*0260*/  ULEA UR5, UR6, UR5, 0x18 ;  /* 0x0000000506057291 */ /* 0x000fe2000f8ec0ff */
[----:B------:R-:W-:Y:S01]  /*0270*/  IMAD.SHL.U32 R2, R2, 0x20, RZ ;  /* 0x0000002002027824 */ /* 0x000fe200078e00ff */
[----:B------:R-:W-:-:S04]  /*0280*/  SHF.L.U32 R4, R5, R4, RZ ;  /* 0x0000000405047219 */ /* 0x000fc800000006ff */
[----:B------:R-:W-:-:S05]  /*0290*/  LOP3.LUT R3, R4, R3, RZ, 0xfc, !PT ;  /* 0x0000000304037212 */ /* 0x000fca00078efcff */
[----:B------:R1:W-:Y:S04]  /*02a0*/  ATOMS.OR RZ, [UR5], R3 ;  /* 0x00000003ffff798c */ /* 0x0003e8000b000005 */
[----:B------:R1:W-:Y:S01]  /*02b0*/  STS [UR4], R2 ;  /* 0x00000002ff007988 */ /* 0x0003e20008000804 */
[----:B------:R-:W-:Y:S05]  /*02c0*/  BRA `(.L_x_2) ;  /* 0x0000000000107947 */ /* 0x000fea0003800000 */
.L_x_1:
[----:B------:R-:W-:-:S05]  /*02d0*/  IMAD.MOV.U32 R2, RZ, RZ, -0x1 ;  /* 0xffffffffff027424 */ /* 0x000fca00078e00ff */
[----:B------:R1:W-:Y:S02]  /*02e0*/  STS [UR4], R2 ;  /* 0x00000002ff007988 */ /* 0x0003e40008000804 */
[----:B-1----:R-:W-:-:S07]  /*02f0*/  MOV R2, 0x310 ;  /* 0x0000031000027802 */ /* 0x002fce0000000f00 */
[----:B------:R-:W-:Y:S05]  /*0300*/  CALL.REL.NOINC `($__internal_1_$__cuda_sm10x_tcgen05_guardrail_trap_phase_invalid_during_alloc) ;  /* 0x0000006c000c7944 */ /* 0x000fea0003c00000 */
.L_x_2:
[----:B------:R-:W-:Y:S05]  /*0310*/  WARPSYNC.ALL ;  /* 0x0000000000007948 */ /* 0x000fea0003800000 */
[----:B------:R-:W-:Y:S01]  /*0320*/  NOP ;  /* 0x0000000000007918 */ /* 0x000fe20000000000 */
.L_x_0:
[----:B------:R-:W2:Y:S01]  /*0330*/  LDC.64 R32, c[0x0][0x398] ;  /* 0x0000e600ff207b82 */ /* 0x000ea20000000a00 */
[----:B------:R-:W3:Y:S01]  /*0340*/  S2R R10, SR_CTAID.X ;  /* 0x00000000000a7919 */ /* 0x000ee20000002500 */
[----:B------:R-:W-:Y:S01]  /*0350*/  UMOV UR10, 0x400 ;  /* 0x00000400000a7882 */ /* 0x000fe20000000000 */
[----:B------:R-:W4:Y:S01]  /*0360*/  LDCU UR4, c[0x0][0x3a4] ;  /* 0x00007480ff0477ac */ /* 0x000f220008000800 */
[----:B------:R-:W-:Y:S01]  /*0370*/  LOP3.LUT R145, R0, 0x1f, RZ, 0xc0, !PT ;  /* 0x0000001f00917812 */ /* 0x000fe200078ec0ff */
[----:B------:R-:W5:Y:S03]  /*0380*/  LDCU.64 UR24, c[0x0][0x3a8] ;  /* 0x00007500ff1877ac */ /* 0x000f660008000a00 */
[----:B------:R-:W1:Y:S01]  /*0390*/  S2UR UR5, SR_CgaCtaId ;  /* 0x00000000000579c3 */ /* 0x000e620000008800 */
[----:B------:R-:W1:Y:S01]  /*03a0*/  LDCU.128 UR12, c[0x0][0x380] ;  /* 0x00007000ff0c77ac */ /* 0x000e620008000c00 */
[----:B------:R-:W1:Y:S06]  /*03b0*/  LDCU.64 UR22, c[0x0][0x358] ;  /* 0x00006b00ff1677ac */ /* 0x000e6c0008000a00 */
[----:B------:R-:W4:Y:S01]  /*03c0*/  LDC R144, c[0x0][0x3a0] ;  /* 0x0000e800ff907b82 */ /* 0x000f220000000800 */
[----:B------:R-:W-:Y:S01]  /*03d0*/  UMOV UR7, 0x1 ;  /* 0x0000000100077882 */ /* 0x000fe20000000000 */
[----:B-12---:R-:W-:Y:S01]  /*03e0*/  VIADD R2, R33, 0x3f ;  /* 0x0000003f21027836 */ /* 0x006fe20000000000 */
[----:B------:R-:W-:Y:S01]  /*03f0*/  IABS R14, R32 ;  /* 0x00000020000e7213 */ /* 0x000fe20000000000 */
[----:B-----5:R-:W-:Y:S01]  /*0400*/  IMAD R142, R145, UR25, RZ ;  /* 0x00000019918e7c24 */ /* 0x020fe2000f8e02ff */
[----:B------:R-:W-:-:S02]  /*0410*/  USHF.L.U32 UR17, UR24, 0x5, URZ ;  /* 0x0000000518117899 */ /* 0x000fc400080006ff */
[----:B------:R-:W-:Y:S01]  /*0420*/  IMAD.U32 R136, RZ, RZ, UR24 ;  /* 0x00000018ff887e24 */ /* 0x000fe2000f8e00ff */
[----:B------:R-:W-:Y:S01]  /*0430*/  SHF.R.S32.HI R3, RZ, 0x1f, R2 ;  /* 0x0000001fff037819 */ /* 0x000fe20000011402 */
[----:B------:R-:W-:-:S03]  /*0440*/  ULEA UR10, UR5, UR10, 0x18 ;  /* 0x0000000a050a7291 */ /* 0x000fc6000f8ec0ff */
[----:B------:R-:W-:Y:S02]  /*0450*/  LEA.HI R3, R3, R2, RZ, 0x6 ;  /* 0x0000000203037211 */ /* 0x000fe400078f30ff */
[----:B---3--:R-:W-:Y:S02]  /*0460*/  IABS R8, R10 ;  /* 0x0000000a00087213 */ /* 0x008fe40000000000 */
[----:B------:R-:W-:Y:S01]  /*0470*/  SHF.R.S32.HI R5, RZ, 0x6, R3 ;  /* 0x00000006ff057819 */ /* 0x000fe20000011403 */
[----:B----4-:R-:W-:-:S03]  /*0480*/  VIADD R141, R144, 0x1f ;  /* 0x0000001f908d7836 */ /* 0x010fc60000000000 */
[-C--:B------:R-:W-:Y:S02]  /*0490*/  IABS R7, R5.reuse ;  /* 0x0000000500077213 */ /* 0x080fe40000000000 */
[----:B------:R-:W-:Y:S02]  /*04a0*/  IABS R11, R5 ;  /* 0x00000005000b7213 */ /* 0x000fe40000000000 */
[----:B------:R-:W1:Y:S08]  /*04b0*/  I2F.RP R4, R7 ;  /* 0x0000000700047306 */ /* 0x000e700000209400 */
[----:B-1----:R-:W1:Y:S02]  /*04c0*/  MUFU.RCP R4, R4 ;  /* 0x0000000400047308 */ /* 0x002e640000001000 */
[----:B-1----:R-:W-:-:S02]  /*04d0*/  VIADD R2, R4, 0xffffffe ;  /* 0x0ffffffe04027836 */ /* 0x002fc40000000000 */
[----:B------:R-:W-:-:S04]  /*04e0*/  IMAD.MOV R4, RZ, RZ, -R11 ;  /* 0x000000ffff047224 */ /* 0x000fc800078e0a0b */
[----:B------:R1:W2:Y:S02]  /*04f0*/  F2I.FTZ.U32.TRUNC.NTZ R3, R2 ;  /* 0x0000000200037305 */ /* 0x0002a4000021f000 */
[----:B-1----:R-:W-:Y:S02]  /*0500*/  IMAD.MOV.U32 R2, RZ, RZ, RZ ;  /* 0x000000ffff027224 */ /* 0x002fe400078e00ff */
[----:B--2---:R-:W-:-:S04]  /*0510*/  IMAD.MOV R6, RZ, RZ, -R3 ;  /* 0x000000ffff067224 */ /* 0x004fc800078e0a03 */
[----:B------:R-:W-:Y:S02]  /*0520*/  IMAD R9, R6, R7, RZ ;  /* 0x0000000706097224 */ /* 0x000fe400078e02ff */
[----:B------:R-:W-:Y:S02]  /*0530*/  IMAD.MOV.U32 R6, RZ, RZ, R8 ;  /* 0x000000ffff067224 */ /* 0x000fe400078e0008 */
[----:B------:R-:W-:Y:S01]  /*0540*/  IMAD.HI.U32 R3, R3, R9, R2 ;  /* 0x0000000903037227 */ /* 0x000fe200078e0002 */
[----:B------:R-:W1:Y:S05]  /*0550*/  I2F.RP R8, R14 ;  /* 0x0000000e00087306 */ /* 0x000e6a0000209400 */
[----:B------:R-:W-:-:S04]  /*0560*/  IMAD.HI.U32 R3, R3, R6, RZ ;  /* 0x0000000603037227 */ /* 0x000fc800078e00ff */
[----:B------:R-:W-:Y:S01]  /*0570*/  IMAD R2, R3, R4, R6 ;  /* 0x0000000403027224 */ /* 0x000fe200078e0206 */
[----:B------:R-:W-:Y:S01]  /*0580*/  IABS R4, R33 ;  /* 0x0000002100047213 */ /* 0x000fe20000000000 */
[----:B------:R-:W-:Y:S03]  /*0590*/  BAR.SYNC.DEFER_BLOCKING 0x0 ;  /* 0x0000000000007b1d */ /* 0x000fe60000010000 */
[----:B------:R-:W-:-:S03]  /*05a0*/  ISETP.GT.U32.AND P1, PT, R7, R2, PT ;  /* 0x000000020700720c */ /* 0x000fc60003f24070 */
[----:B-1----:R-:W-:Y:S10]  /*05b0*/  MUFU.RCP R8, R8 ;  /* 0x0000000800087308 */ /* 0x002ff40000001000 */
[----:B------:R-:W-:-:S02]  /*05c0*/  @!P1 IMAD.IADD R2, R2, 0x1, -R7 ;  /* 0x0000000102029824 */ /* 0x000fc400078e0a07 */
[----:B------:R-:W-:Y:S01]  /*05d0*/  @!P1 VIADD R3, R3, 0x1 ;  /* 0x0000000103039836 */ /* 0x000fe20000000000 */
[----:B------:R-:W-:Y:S02]  /*05e0*/  ISETP.NE.AND P1, PT, R5, RZ, PT ;  /* 0x000000ff0500720c */ /* 0x000fe40003f25270 */
[----:B------:R-:W-:Y:S02]  /*05f0*/  ISETP.GE.U32.AND P0, PT, R2, R7, PT ;  /* 0x000000070200720c */ /* 0x000fe40003f06070 */
[----:B------:R-:W-:-:S04]  /*0600*/  LOP3.LUT R2, R10, R5, RZ, 0x3c, !PT ;  /* 0x000000050a027212 */ /* 0x000fc800078e3cff */
[----:B------:R-:W-:Y:S01]  /*0610*/  ISETP.GE.AND P2, PT, R2, RZ, PT ;  /* 0x000000ff0200720c */ /* 0x000fe20003f46270 */
[----:B------:R-:W-:-:S06]  /*0620*/  VIADD R2, R32, 0x3f ;  /* 0x0000003f20027836 */ /* 0x000fcc0000000000 */
[----:B------:R-:W-:-:S04]  /*0630*/  @P0 VIADD R3, R3, 0x1 ;  /* 0x0000000103030836 */ /* 0x000fc80000000000 */
[----:B------:R-:W-:Y:S01]  /*0640*/  IMAD.MOV.U32 R16, RZ, RZ, R3 ;  /* 0x000000ffff107224 */ /* 0x000fe200078e0003 */
[----:B------:R-:W-:-:S03]  /*0650*/  SHF.R.S32.HI R3, RZ, 0x1f, R2 ;  /* 0x0000001fff037819 */ /* 0x000fc60000011402 */
[----:B------:R-:W-:Y:S01]  /*0660*/  @!P2 IMAD.MOV R16, RZ, RZ, -R16 ;  /* 0x000000ffff10a224 */ /* 0x000fe200078e0a10 */
[----:B------:R-:W-:Y:S02]  /*0670*/  LEA.HI R3, R3, R2, RZ, 0x6 ;  /* 0x0000000203037211 */ /* 0x000fe400078f30ff */
[----:B------:R-:W-:-:S04]  /*0680*/  @!P1 LOP3.LUT R16, RZ, R5, RZ, 0x33, !PT ;  /* 0x00000005ff109212 */ /* 0x000fc800078e33ff */
[----:B------:R-:W-:Y:S01]  /*0690*/  LEA.HI.SX32 R3, R3, -R16, 0x1a ;  /* 0x8000001003037211 */ /* 0x000fe200078fd2ff */
[----:B------:R-:W-:-:S03]  /*06a0*/  IMAD.MOV R7, RZ, RZ, -R16 ;  /* 0x000000ffff077224 */ /* 0x000fc600078e0a10 */
[----:B------:R-:W-:Y:S01]  /*06b0*/  VIMNMX R18, PT, PT, R3, 0x1, PT ;  /* 0x0000000103127848 */ /* 0x000fe20003fe0100 */
[----:B------:R-:W-:Y:S02]  /*06c0*/  IMAD R15, R5, R7, R10 ;  /* 0x00000007050f7224 */ /* 0x000fe400078e020a */
[----:B------:R-:W1:Y:S01]  /*06d0*/  I2F.RP R5, R4 ;  /* 0x0000000400057306 */ /* 0x000e620000209400 */
[----:B------:R-:W-:Y:S01]  /*06e0*/  IABS R12, R18 ;  /* 0x00000012000c7213 */ /* 0x000fe20000000000 */
[----:B------:R-:W2:Y:S06]  /*06f0*/  LDS R10, [UR10] ;  /* 0x0000000aff0a7984 */ /* 0x000eac0008000800 */
[----:B------:R-:W3:Y:S08]  /*0700*/  I2F.RP R6, R12 ;  /* 0x0000000c00067306 */ /* 0x000ef00000209400 */
[----:B-1----:R-:W-:Y:S08]  /*0710*/  MUFU.RCP R5, R5 ;  /* 0x0000000500057308 */ /* 0x002ff00000001000 */
[----:B---3--:R-:W1:Y:S02]  /*0720*/  MUFU.RCP R6, R6 ;  /* 0x0000000600067308 */ /* 0x008e640000001000 */
[----:B-1----:R-:W-:Y:S01]  /*0730*/  VIADD R2, R6, 0xffffffe ;  /* 0x0ffffffe06027836 */ /* 0x002fe20000000000 */
[----:B------:R-:W-:-:S02]  /*0740*/  IABS R6, R15 ;  /* 0x0000000f00067213 */ /* 0x000fc40000000000 */
[----:B--2---:R-:W-:-:S03]  /*0750*/  R2UR UR26, R10 ;  /* 0x000000000a1a72ca */ /* 0x004fc600000e0000 */
[----:B------:R1:W2:Y:S02]  /*0760*/  F2I.FTZ.U32.TRUNC.NTZ R3, R2 ;  /* 0x0000000200037305 */ /* 0x0002a4000021f000 */
[----:B-1----:R-:W-:Y:S02]  /*0770*/  IMAD.MOV.U32 R2, RZ, RZ, RZ ;  /* 0x000000ffff027224 */ /* 0x002fe400078e00ff */
[----:B--2---:R-:W-:-:S04]  /*0780*/  IMAD.MOV R9, RZ, RZ, -R3 ;  /* 0x000000ffff097224 */ /* 0x004fc800078e0a03 */
[----:B------:R-:W-:Y:S01]  /*0790*/  IMAD R7, R9, R12, RZ ;  /* 0x0000000c09077224 */ /* 0x000fe200078e02ff */
[----:B------:R-:W-:-:S03]  /*07a0*/  IABS R9, R18 ;  /* 0x0000001200097213 */ /* 0x000fc60000000000 */
[----:B------:R-:W-:-:S04]  /*07b0*/  IMAD.HI.U32 R2, R3, R7, R2 ;  /* 0x0000000703027227 */ /* 0x000fc800078e0002 */
[----:B------:R-:W-:Y:S02]  /*07c0*/  IMAD.MOV.U32 R3, RZ, RZ, R6 ;  /* 0x000000ffff037224 */ /* 0x000fe400078e0006 */
[----:B------:R-:W-:Y:S02]  /*07d0*/  IMAD.MOV R6, RZ, RZ, -R9 ;  /* 0x000000ffff067224 */ /* 0x000fe400078e0a09 */
[----:B------:R-:W-:-:S04]  /*07e0*/  IMAD.HI.U32 R2, R2, R3, RZ ;  /* 0x0000000302027227 */ /* 0x000fc800078e00ff */
[----:B------:R-:W-:Y:S02]  /*07f0*/  IMAD R3, R2, R6, R3 ;  /* 0x0000000602037224 */ /* 0x000fe400078e0203 */
[----:B------:R-:W-:Y:S02]  /*0800*/  VIADD R6, R8, 0xffffffe ;  /* 0x0ffffffe08067836 */ /* 0x000fe40000000000 */
[----:B------:R-:W-:Y:S01]  /*0810*/  VIADD R8, R5, 0xffffffe ;  /* 0x0ffffffe05087836 */ /* 0x000fe20000000000 */
[----:B------:R-:W-:Y:S01]  /*0820*/  BAR.SYNC.DEFER_BLOCKING 0x0 ;  /* 0x0000000000007b1d */ /* 0x000fe20000010000 */
[----:B------:R-:W-:-:S05]  /*0830*/  ISETP.GT.U32.AND P1, PT, R12, R3, PT ;  /* 0x000000030c00720c */ /* 0x000fca0003f24070 */
[----:B------:R1:W2:Y:S08]  /*0840*/  F2I.FTZ.U32.TRUNC.NTZ R9, R8 ;  /* 0x0000000800097305 */ /* 0x0002b0000021f000 */
[----:B------:R-:W-:Y:S01]  /*0850*/  @!P1 IMAD.IADD R3, R3, 0x1, -R12 ;  /* 0x0000000103039824 */ /* 0x000fe200078e0a0c */
[----:B------:R3:W4:Y:S01]  /*0860*/  F2I.FTZ.U32.TRUNC.NTZ R7, R6 ;  /* 0x0000000600077305 */ /* 0x000722000021f000 */
[----:B------:R-:W-:Y:S01]  /*0870*/  @!P1 VIADD R2, R2, 0x1 ;  /* 0x0000000102029836 */ /* 0x000fe20000000000 */
[----:B------:R-:W-:Y:S01]  /*0880*/  ISETP.NE.AND P1, PT, R18, RZ, PT ;  /* 0x000000ff1200720c */ /* 0x000fe20003f25270 */
[----:B-1----:R-:W-:Y:S01]  /*0890*/  IMAD.MOV.U32 R8, RZ, RZ, RZ ;  /* 0x000000ffff087224 */ /* 0x002fe200078e00ff */
[----:B------:R-:W-:-:S02]  /*08a0*/  ISETP.GE.U32.AND P0, PT, R3, R12, PT ;  /* 0x0000000c0300720c */ /* 0x000fc40003f06070 */
[----:B------:R-:W-:Y:S01]  /*08b0*/  LOP3.LUT R3, R15, R18, RZ, 0x3c, !PT ;  /* 0x000000120f037212 */ /* 0x000fe200078e3cff */
[----:B--2---:R-:W-:Y:S02]  /*08c0*/  IMAD.MOV R13, RZ, RZ, -R9 ;  /* 0x000000ffff0d7224 */ /* 0x004fe400078e0a09 */
[----:B---3--:R-:W-:Y:S01]  /*08d0*/  IMAD.MOV.U32 R6, RZ, RZ, RZ ;  /* 0x000000ffff067224 */ /* 0x008fe200078e00ff */
[----:B------:R-:W-:Y:S01]  /*08e0*/  ISETP.GE.AND P2, PT, R3, RZ, PT ;  /* 0x000000ff0300720c */ /* 0x000fe20003f46270 */
[----:B------:R-:W-:Y:S01]  /*08f0*/  IMAD R13, R13, R4, RZ ;  /* 0x000000040d0d7224 */ /* 0x000fe200078e02ff */
[----:B------:R-:W-:Y:S01]  /*0900*/  SHF.R.U32.HI R3, RZ, 0x5, R0 ;  /* 0x00000005ff037819 */ /* 0x000fe20000011600 */
[----:B----4-:R-:W-:-:S03]  /*0910*/  IMAD.MOV R11, RZ, RZ, -R7 ;  /* 0x000000ffff0b7224 */ /* 0x010fc600078e0a07 */
[----:B------:R-:W-:Y:S01]  /*0920*/  R2UR UR8, R3 ;  /* 0x00000000030872ca */ /* 0x000fe200000e0000 */
[----:B------:R-:W-:Y:S01]  /*0930*/  @P0 VIADD R2, R2, 0x1 ;  /* 0x0000000102020836 */ /* 0x000fe20000000000 */
[----:B------:R-:W-:Y:S01]  /*0940*/  SHF.R.U32.HI R3, RZ, 0x5, R0 ;  /* 0x00000005ff037819 */ /* 0x000fe20000011600 */
[----:B------:R-:W-:-:S03]  /*0950*/  IMAD.HI.U32 R9, R9, R13, R8 ;  /* 0x0000000d09097227 */ /* 0x000fc600078e0008 */
[----:B------:R-:W-:Y:S01]  /*0960*/  SGXT.U32 R3, R3, 0x2 ;  /* 0x000000020303781a */ /* 0x000fe20000000000 */
[----:B------:R-:W-:Y:S01]  /*0970*/  @!P2 IMAD.MOV R2, RZ, RZ, -R2 ;  /* 0x000000ffff02a224 */ /* 0x000fe200078e0a02 */
[----:B------:R-:W-:Y:S01]  /*0980*/  @!P1 LOP3.LUT R2, RZ, R18, RZ, 0x33, !PT ;  /* 0x00000012ff029212 */ /* 0x000fe200078e33ff */
[----:B------:R-:W-:-:S04]  /*0990*/  IMAD R11, R11, R14, RZ ;  /* 0x0000000e0b0b7224 */ /* 0x000fc800078e02ff */
[----:B------:R-:W-:Y:S02]  /*09a0*/  IMAD.MOV R5, RZ, RZ, -R2 ;  /* 0x000000ffff057224 */ /* 0x000fe400078e0a02 */
[----:B------:R-:W-:Y:S02]  /*09b0*/  IMAD.SHL.U32 R2, R2, 0x40, RZ ;  /* 0x0000004002027824 */ /* 0x000fe400078e00ff */
[----:B------:R-:W-:Y:S01]  /*09c0*/  IMAD.HI.U32 R7, R7, R11, R6 ;  /* 0x0000000b07077227 */ /* 0x000fe200078e0006 */
[----:B------:R-:W-:Y:S02]  /*09d0*/  LOP3.LUT R6, R0, 0x3f, RZ, 0xc0, !PT ;  /* 0x0000003f00067812 */ /* 0x000fe400078ec0ff */
[----:B------:R-:W-:Y:S01]  /*09e0*/  LOP3.LUT R8, R2, R3, RZ, 0xfc, !PT ;  /* 0x0000000302087212 */ /* 0x000fe200078efcff */
[----:B------:R-:W-:Y:S02]  /*09f0*/  IMAD R3, R18, R5, R15 ;  /* 0x0000000512037224 */ /* 0x000fe400078e020f */
[----:B------:R-:W-:Y:S01]  /*0a00*/  IMAD.SHL.U32 R5, R0, 0x10, RZ ;  /* 0x0000001000057824 */ /* 0x000fe200078e00ff */
[----:B------:R-:W-:Y:S01]  /*0a10*/  IABS R11, R8 ;  /* 0x00000008000b7213 */ /* 0x000fe20000000000 */
[----:B------:R-:W-:Y:S01]  /*0a20*/  IMAD.IADD R3, R16, 0x1, R3 ;  /* 0x0000000110037824 */ /* 0x000fe200078e0203 */
[----:B------:R-:W-:-:S02]  /*0a30*/  LOP3.LUT R10, R8, 0x4, RZ, 0xfc, !PT ;  /* 0x00000004080a7812 */ /* 0x000fc400078efcff */
[----:B------:R-:W-:Y:S01]  /*0a40*/  LOP3.LUT R5, R5, 0x70, RZ, 0xc0, !PT ;  /* 0x0000007005057812 */ /* 0x000fe200078ec0ff */
[----:B------:R-:W-:Y:S01]  /*0a50*/  IMAD R3, R3, 0x40, R6 ;  /* 0x0000004003037824 */ /* 0x000fe200078e0206 */
[----:B------:R-:W-:Y:S02]  /*0a60*/  LOP3.LUT R12, R8, 0x8, RZ, 0xfc, !PT ;  /* 0x00000008080c7812 */ /* 0x000fe400078efcff */
[----:B------:R-:W-:Y:S01]  /*0a70*/  IABS R13, R10 ;  /* 0x0000000a000d7213 */ /* 0x000fe20000000000 */
[----:B------:R-:W-:Y:S01]  /*0a80*/  IMAD R130, R6, 0x80, R5 ;  /* 0x0000008006827824 */ /* 0x000fe200078e0205 */
[----:B------:R-:W-:Y:S01]  /*0a90*/  IABS R15, R12 ;  /* 0x0000000c000f7213 */ /* 0x000fe20000000000 */
[C---:B------:R-:W-:Y:S01]  /*0aa0*/  IMAD.HI.U32 R5, R9.reuse, R11, RZ ;  /* 0x0000000b09057227 */ /* 0x040fe200078e00ff */
[----:B------:R-:W-:Y:S02]  /*0ab0*/  ISETP.GE.AND P1, PT, R10, RZ, PT ;  /* 0x000000ff0a00720c */ /* 0x000fe40003f26270 */
[----:B------:R-:W-:Y:S01]  /*0ac0*/  LOP3.LUT R24, R8, 0xc, RZ, 0xfc, !PT ;  /* 0x0000000c08187812 */ /* 0x000fe200078efcff */
[----:B------:R-:W-:Y:S01]  /*0ad0*/  IMAD.MOV R5, RZ, RZ, -R5 ;  /* 0x000000ffff057224 */ /* 0x000fe200078e0a05 */
[----:B------:R-:W-:Y:S01]  /*0ae0*/  ISETP.GE.AND P4, PT, R12, RZ, PT ;  /* 0x000000ff0c00720c */ /* 0x000fe20003f86270 */
[----:B------:R-:W-:Y:S01]  /*0af0*/  IMAD.HI.U32 R6, R9, R13, RZ ;  /* 0x0000000d09067227 */ /* 0x000fe200078e00ff */
[----:B------:R-:W-:-:S02]  /*0b00*/  LOP3.LUT R12, R8, 0x3c, RZ, 0xfc, !PT ;  /* 0x0000003c080c7812 */ /* 0x000fc400078efcff */
[----:B------:R-:W-:Y:S01]  /*0b10*/  ISETP.GE.AND P2, PT, R3, RZ, PT ;  /* 0x000000ff0300720c */ /* 0x000fe20003f46270 */
[----:B------:R-:W-:Y:S01]  /*0b20*/  IMAD.HI.U32 R10, R9, R15, RZ ;  /* 0x0000000f090a7227 */ /* 0x000fe200078e00ff */
[----:B------:R-:W-:Y:S02]  /*0b30*/  IABS R37, R12 ;  /* 0x0000000c00257213 */ /* 0x000fe40000000000 */
[----:B------:R-:W-:Y:S01]  /*0b40*/  ISETP.GE.AND P3, PT, R12, RZ, PT ;  /* 0x000000ff0c00720c */ /* 0x000fe20003f66270 */
[----:B------:R-:W-:Y:S01]  /*0b50*/  IMAD R11, R4, R5, R11 ;  /* 0x00000005040b7224 */ /* 0x000fe200078e020b */
[----:B------:R-:W-:Y:S01]  /*0b60*/  IABS R5, R24 ;  /* 0x0000001800057213 */ /* 0x000fe20000000000 */
[----:B------:R-:W-:Y:S01]  /*0b70*/  IMAD.MOV R6, RZ, RZ, -R6 ;  /* 0x000000ffff067224 */ /* 0x000fe200078e0a06 */
[----:B------:R-:W-:Y:S01]  /*0b80*/  LOP3.LUT R26, R8, 0x10, RZ, 0xfc, !PT ;  /* 0x00000010081a7812 */ /* 0x000fe200078efcff */
[----:B------:R-:W-:Y:S01]  /*0b90*/  IMAD.MOV R10, RZ, RZ, -R10 ;  /* 0x000000ffff0a7224 */ /* 0x000fe200078e0a0a */
[C---:B------:R-:W-:Y:S01]  /*0ba0*/  ISETP.GT.U32.AND P6, PT, R4.reuse, R11, PT ;  /* 0x0000000b0400720c */ /* 0x040fe20003fc4070 */
[C---:B------:R-:W-:Y:S01]  /*0bb0*/  IMAD R13, R4.reuse, R6, R13 ;  /* 0x00000006040d7224 */ /* 0x040fe200078e020d */
[----:B------:R-:W-:Y:S01]  /*0bc0*/  IABS R6, R3 ;  /* 0x0000000300067213 */ /* 0x000fe20000000000 */
[----:B------:R-:W-:Y:S01]  /*0bd0*/  IMAD R15, R4, R10, R15 ;  /* 0x0000000a040f7224 */ /* 0x000fe200078e020f */
[----:B------:R-:W-:Y:S01]  /*0be0*/  IABS R16, R26 ;  /* 0x0000001a00107213 */ /* 0x000fe20000000000 */
[----:B------:R-:W-:Y:S01]  /*0bf0*/  IMAD.MOV.U32 R10, RZ, RZ, R5 ;  /* 0x000000ffff0a7224 */ /* 0x000fe200078e0005 */
[C---:B------:R-:W-:Y:S01]  /*0c00*/  LOP3.LUT R28, R8.reuse, 0x14, RZ, 0xfc, !PT ;  /* 0x00000014081c7812 */ /* 0x040fe200078efcff */
[----:B------:R-:W-:Y:S01]  /*0c10*/  IMAD.HI.U32 R7, R7, R6, RZ ;  /* 0x0000000607077227 */ /* 0x000fe200078e00ff */
[----:B------:R-:W-:-:S02]  /*0c20*/  LOP3.LUT R30, R8, 0x18, RZ, 0xfc, !PT ;  /* 0x00000018081e7812 */ /* 0x000fc400078efcff */
[----:B------:R-:W-:Y:S01]  /*0c30*/  IABS R19, R28 ;  /* 0x0000001c00137213 */ /* 0x000fe20000000000 */
[C---:B------:R-:W-:Y:S01]  /*0c40*/  IMAD.HI.U32 R5, R9.reuse, R10, RZ ;  /* 0x0000000a09057227 */ /* 0x040fe200078e00ff */
[----:B------:R-:W-:Y:S02]  /*0c50*/  IABS R21, R30 ;  /* 0x0000001e00157213 */ /* 0x000fe40000000000 */
[C---:B------:R-:W-:Y:S01]  /*0c60*/  LOP3.LUT R34, R8.reuse, 0x1c, RZ, 0xfc, !PT ;  /* 0x0000001c08227812 */ /* 0x040fe200078efcff */
[----:B------:R-:W-:Y:S01]  /*0c70*/  IMAD.MOV R17, RZ, RZ, -R5 ;  /* 0x000000ffff117224 */ /* 0x000fe200078e0a05 */
[----:B------:R-:W-:Y:S01]  /*0c80*/  LOP3.LUT R36, R8, 0x20, RZ, 0xfc, !PT ;  /* 0x0000002008247812 */ /* 0x000fe200078efcff */
[----:B------:R-:W-:Y:S01]  /*0c90*/  IMAD.MOV R5, RZ, RZ, -R7 ;  /* 0x000000ffff057224 */ /* 0x000fe200078e0a07 */
[----:B------:R-:W-:Y:S01]  /*0ca0*/  IABS R23, R34 ;  /* 0x0000002200177213 */ /* 0x000fe20000000000 */
[----:B------:R-:W-:Y:S01]  /*0cb0*/  IMAD.HI.U32 R12, R9, R37, RZ ;  /* 0x00000025090c7227 */ /* 0x000fe200078e00ff */
[----:B------:R-:W-:-:S02]  /*0cc0*/  IABS R25, R36 ;  /* 0x0000002400197213 */ /* 0x000fc40000000000 */
[----:B------:R-:W-:Y:S01]  /*0cd0*/  LOP3.LUT R38, R8, 0x24, RZ, 0xfc, !PT ;  /* 0x0000002408267812 */ /* 0x000fe200078efcff */
[----:B------:R-:W-:Y:S01]  /*0ce0*/  IMAD R5, R14, R5, R6 ;  /* 0x000000050e057224 */ /* 0x000fe200078e0206 */
[----:B------:R-:W-:Y:S01]  /*0cf0*/  LOP3.LUT R40, R8, 0x2c, RZ, 0xfc, !PT ;  /* 0x0000002c08287812 */ /* 0x000fe200078efcff */
[----:B------:R-:W-:Y:S01]  /*0d00*/  IMAD.MOV R12, RZ, RZ, -R12 ;  /* 0x000000ffff0c7224 */ /* 0x000fe200078e0a0c */
[----:B------:R-:W-:Y:S01]  /*0d10*/  IABS R27, R38 ;  /* 0x00000026001b7213 */ /* 0x000fe20000000000 */
[----:B------:R-:W-:Y:S01]  /*0d20*/  @!P6 IMAD.IADD R11, R11, 0x1, -R4 ;  /* 0x000000010b0be824 */ /* 0x000fe200078e0a04 */
[----:B------:R-:W-:Y:S01]  /*0d30*/  ISETP.GT.U32.AND P0, PT, R14, R5, PT ;  /* 0x000000050e00720c */ /* 0x000fe20003f04070 */
[----:B------:R-:W-:Y:S01]  /*0d40*/  IMAD R37, R4, R12, R37 ;  /* 0x0000000c04257224 */ /* 0x000fe200078e0225 */
[----:B------:R-:W-:Y:S01]  /*0d50*/  LOP3.LUT R41, R8, 0x30, RZ, 0xfc, !PT ;  /* 0x0000003008297812 */ /* 0x000fe200078efcff */
[C---:B------:R-:W-:Y:S01]  /*0d60*/  IMAD R7, R4.reuse, R17, R10 ;  /* 0x0000001104077224 */ /* 0x040fe200078e020a */
[----:B------:R-:W-:Y:S01]  /*0d70*/  ISETP.GT.U32.AND P6, PT, R4, R11, PT ;  /* 0x0000000b0400720c */ /* 0x000fe20003fc4070 */
[----:B------:R-:W-:Y:S01]  /*0d80*/  IMAD.HI.U32 R6, R9, R16, RZ ;  /* 0x0000001009067227 */ /* 0x000fe200078e00ff */
[----:B------:R-:W-:-:S02]  /*0d90*/  LOP3.LUT R42, R8, 0x34, RZ, 0xfc, !PT ;  /* 0x00000034082a7812 */ /* 0x000fc400078efcff */
[----:B------:R-:W-:Y:S01]  /*0da0*/  LOP3.LUT R22, R8, 0x38, RZ, 0xfc, !PT ;  /* 0x0000003808167812 */ /* 0x000fe200078efcff */
[----:B------:R-:W-:Y:S01]  /*0db0*/  IMAD.MOV R17, RZ, RZ, -R6 ;  /* 0x000000ffff117224 */ /* 0x000fe200078e0a06 */
[----:B------:R-:W-:Y:S01]  /*0dc0*/  IABS R18, R42 ;  /* 0x0000002a00127213 */ /* 0x000fe20000000000 */
[----:B------:R-:W-:Y:S01]  /*0dd0*/  IMAD.HI.U32 R10, R9, R19, RZ ;  /* 0x00000013090a7227 */ /* 0x000fe200078e00ff */
[----:B------:R-:W-:-:S03]  /*0de0*/  IABS R20, R22 ;  /* 0x0000001600147213 */ /* 0x000fc60000000000 */
[----:B------:R-:W-:Y:S01]  /*0df0*/  @!P0 IMAD.IADD R5, R5, 0x1, -R14 ;  /* 0x0000000105058824 */ /* 0x000fe200078e0a0e */
[C---:B------:R-:W-:Y:S01]  /*0e00*/  ISETP.GT.U32.AND P0, PT, R4.reuse, R37, PT ;  /* 0x000000250400720c */ /* 0x040fe20003f04070 */
[----:B------:R-:W-:Y:S01]  /*0e10*/  @!P6 IMAD.IADD R11, R11, 0x1, -R4 ;  /* 0x000000010b0be824 */ /* 0x000fe200078e0a04 */
[----:B------:R-:W-:Y:S01]  /*0e20*/  ISETP.GT.U32.AND P6, PT, R4, R7, PT ;  /* 0x000000070400720c */ /* 0x000fe20003fc4070 */
[----:B------:R-:W-:Y:S01]  /*0e30*/  IMAD.HI.U32 R6, R9, R21, RZ ;  /* 0x0000001509067227 */ /* 0x000fe200078e00ff */
[----:B------:R-:W-:-:S03]  /*0e40*/  ISETP.GT.U32.AND P5, PT, R14, R5, PT ;  /* 0x000000050e00720c */ /* 0x000fc60003fa4070 */
[C---:B------:R-:W-:Y:S01]  /*0e50*/  IMAD R17, R4.reuse, R17, R16 ;  /* 0x0000001104117224 */ /* 0x040fe200078e0210 */
[----:B------:R-:W-:Y:S01]  /*0e60*/  IABS R16, R41 ;  /* 0x0000002900107213 */ /* 0x000fe20000000000 */
[----:B------:R-:W-:Y:S02]  /*0e70*/  IMAD.MOV R10, RZ, RZ, -R10 ;  /* 0x000000ffff0a7224 */ /* 0x000fe400078e0a0a */
[----:B------:R-:W-:Y:S02]  /*0e80*/  IMAD.MOV R6, RZ, RZ, -R6 ;  /* 0x000000ffff067224 */ /* 0x000fe400078e0a06 */
[----:B------:R-:W-:Y:S02]  /*0e90*/  @!P0 IMAD.IADD R37, R37, 0x1, -R4 ;  /* 0x0000000125258824 */ /* 0x000fe400078e0a04 */
[C---:B------:R-:W-:Y:S02]  /*0ea0*/  IMAD R19, R4.reuse, R10, R19 ;  /* 0x0000000a04137224 */ /* 0x040fe400078e0213 */
[----:B------:R-:W-:Y:S01]  /*0eb0*/  @!P5 IMAD.IADD R5, R5, 0x1, -R14 ;  /* 0x000000010505d824 */ /* 0x000fe200078e0a0e */
[----:B------:R-:W-:Y:S01]  /*0ec0*/  ISETP.GT.U32.AND P0, PT, R4, R37, PT ;  /* 0x000000250400720c */ /* 0x000fe20003f04070 */
[----:B------:R-:W-:Y:S01]  /*0ed0*/  IMAD.HI.U32 R10, R9, R23, RZ ;  /* 0x00000017090a7227 */ /* 0x000fe200078e00ff */
[----:B------:R-:W-:-:S02]  /*0ee0*/  ISETP.NE.AND P5, PT, R32, RZ, PT ;  /* 0x000000ff2000720c */ /* 0x000fc40003fa5270 */
[----:B------:R-:W-:Y:S01]  /*0ef0*/  IABS R14, R40 ;  /* 0x00000028000e7213 */ /* 0x000fe20000000000 */
[----:B------:R-:W-:Y:S02]  /*0f00*/  IMAD.MOV.U32 R143, RZ, RZ, R5 ;  /* 0x000000ffff8f7224 */ /* 0x000fe400078e0005 */
[C---:B------:R-:W-:Y:S02]  /*0f10*/  IMAD R21, R4.reuse, R6, R21 ;  /* 0x0000000604157224 */ /* 0x040fe400078e0215 */
[----:B------:R-:W-:Y:S01]  /*0f20*/  @!P2 IMAD.MOV R143, RZ, RZ, -R143 ;  /* 0x000000ffff8fa224 */ /* 0x000fe200078e0a8f */
[C---:B------:R-:W-:Y:S01]  /*0f30*/  ISETP.GT.U32.AND P2, PT, R4.reuse, R13, PT ;  /* 0x0000000d0400720c */ /* 0x040fe20003f44070 */
[----:B------:R-:W-:Y:S02]  /*0f40*/  IMAD.MOV R10, RZ, RZ, -R10 ;  /* 0x000000ffff0a7224 */ /* 0x000fe400078e0a0a */
[--C-:B------:R-:W-:Y:S01]  /*0f50*/  @!P0 IMAD.IADD R37, R37, 0x1, -R4.reuse ;  /* 0x0000000125258824 */ /* 0x100fe200078e0a04 */
[C---:B------:R-:W-:Y:S01]  /*0f60*/  ISETP.GT.U32.AND P0, PT, R4.reuse, R15, PT ;  /* 0x0000000f0400720c */ /* 0x040fe20003f04070 */
[----:B------:R-:W-:Y:S01]  /*0f70*/  @!P6 IMAD.IADD R7, R7, 0x1, -R4 ;  /* 0x000000010707e824 */ /* 0x000fe200078e0a04 */
[----:B------:R-:W-:Y:S01]  /*0f80*/  ISETP.GT.U32.AND P6, PT, R4, R21, PT ;  /* 0x000000150400720c */ /* 0x000fe20003fc4070 */
[----:B------:R-:W-:Y:S01]  /*0f90*/  IMAD.HI.U32 R6, R9, R25, RZ ;  /* 0x0000001909067227 */ /* 0x000fe200078e00ff */
[----:B------:R-:W-:-:S02]  /*0fa0*/  @!P5 LOP3.LUT R143, RZ, R32, RZ, 0x33, !PT ;  /* 0x00000020ff8fd212 */ /* 0x000fc400078e33ff */
[----:B------:R-:W-:Y:S01]  /*0fb0*/  LOP3.LUT R32, R8, 0x28, RZ, 0xfc, !PT ;  /* 0x0000002808207812 */ /* 0x000fe200078efcff */
[----:B------:R-:W-:Y:S01]  /*0fc0*/  IMAD R23, R4, R10, R23 ;  /* 0x0000000a04177224 */ /* 0x000fe200078e0217 */
[----:B------:R-:W-:Y:S01]  /*0fd0*/  ISETP.GE.AND P5, PT, R8, RZ, PT ;  /* 0x000000ff0800720c */ /* 0x000fe20003fa6270 */
[----:B------:R-:W-:Y:S01]  /*0fe0*/  @!P2 IMAD.IADD R13, R13, 0x1, -R4 ;  /* 0x000000010d0da824 */ /* 0x000fe200078e0a04 */
[C---:B------:R-:W-:Y:S01]  /*0ff0*/  ISETP.GT.U32.AND P2, PT, R4.reuse, R17, PT ;  /* 0x000000110400720c */ /* 0x040fe20003f44070 */
[----:B------:R-:W-:Y:S01]  /*1000*/  IMAD.MOV R6, RZ, RZ, -R6 ;  /* 0x000000ffff067224 */ /* 0x000fe200078e0a06 */
[----:B------:R-:W-:Y:S01]  /*1010*/  IABS R12, R32 ;  /* 0x00000020000c7213 */ /* 0x000fe20000000000 */
[--C-:B------:R-:W-:Y:S01]  /*1020*/  @!P0 IMAD.IADD R15, R15, 0x1, -R4.reuse ;  /* 0x000000010f0f8824 */ /* 0x100fe200078e0a04 */
[C---:B------:R-:W-:Y:S01]  /*1030*/  ISETP.GT.U32.AND P0, PT, R4.reuse, R19, PT ;  /* 0x000000130400720c */ /* 0x040fe20003f04070 */
[C---:B------:R-:W-:Y:S02]  /*1040*/  IMAD R25, R4.reuse, R6, R25 ;  /* 0x0000000604197224 */ /* 0x040fe400078e0219 */
[----:B------:R-:W-:Y:S01]  /*1050*/  @!P6 IMAD.IADD R21, R21, 0x1, -R4 ;  /* 0x000000011515e824 */ /* 0x000fe200078e0a04 */
[----:B------:R-:W-:Y:S01]  /*1060*/  ISETP.GT.U32.AND P6, PT, R4, R13, PT ;  /* 0x0000000d0400720c */ /* 0x000fe20003fc4070 */
[----:B------:R-:W-:-:S04]  /*1070*/  IMAD.HI.U32 R10, R9, R27, RZ ;  /* 0x0000001b090a7227 */ /* 0x000fc800078e00ff */
[----:B------:R-:W-:Y:S01]  /*1080*/  @!P2 IMAD.IADD R17, R17, 0x1, -R4 ;  /* 0x000000011111a824 */ /* 0x000fe200078e0a04 */
[----:B------:R-:W-:Y:S01]  /*1090*/  ISETP.GT.U32.AND P2, PT, R4, R23, PT ;  /* 0x000000170400720c */ /* 0x000fe20003f44070 */
[----:B------:R-:W-:-:S04]  /*10a0*/  IMAD.HI.U32 R5, R9, R12, RZ ;  /* 0x0000000c09057227 */ /* 0x000fc800078e00ff */
[--C-:B------:R-:W-:Y:S01]  /*10b0*/  @!P0 IMAD.IADD R19, R19, 0x1, -R4.reuse ;  /* 0x0000000113138824 */ /* 0x100fe200078e0a04 */
[C---:B------:R-:W-:Y:S01]  /*10c0*/  ISETP.GT.U32.AND P0, PT, R4.reuse, R25, PT ;  /* 0x000000190400720c */ /* 0x040fe20003f04070 */
[----:B------:R-:W-:Y:S02]  /*10d0*/  @!P6 IMAD.IADD R13, R13, 0x1, -R4 ;  /* 0x000000010d0de824 */ /* 0x000fe400078e0a04 */
[----:B------:R-:W-:Y:S01]  /*10e0*/  IMAD.HI.U32 R6, R9, R14, RZ ;  /* 0x0000000e09067227 */ /* 0x000fe200078e00ff */
[----:B------:R-:W-:-:S03]  /*10f0*/  ISETP.GT.U32.AND P6, PT, R4, R19, PT ;  /* 0x000000130400720c */ /* 0x000fc60003fc4070 */
[----:B------:R-:W-:Y:S01]  /*1100*/  @!P2 IMAD.IADD R23, R23, 0x1, -R4 ;  /* 0x000000011717a824 */ /* 0x000fe200078e0a04 */
[----:B------:R-:W-:Y:S01]  /*1110*/  ISETP.GT.U32.AND P2, PT, R4, R15, PT ;  /* 0x0000000f0400720c */ /* 0x000fe20003f44070 */
[----:B------:R-:W-:Y:S02]  /*1120*/  IMAD.MOV R10, RZ, RZ, -R10 ;  /* 0x000000ffff0a7224 */ /* 0x000fe400078e0a0a */
[----:B------:R-:W-:-:S04]  /*1130*/  IMAD.HI.U32 R8, R9, R16, RZ ;  /* 0x0000001009087227 */ /* 0x000fc800078e00ff */
[----:B------:R-:W-:Y:S01]  /*1140*/  @!P0 IMAD.IADD R25, R25, 0x1, -R4 ;  /* 0x0000000119198824 */ /* 0x000fe200078e0a04 */
[C---:B------:R-:W-:Y:S01]  /*1150*/  ISETP.GT.U32.AND P0, PT, R4.reuse, R7, PT ;  /* 0x000000070400720c */ /* 0x040fe20003f04070 */
[----:B------:R-:W-:Y:S02]  /*1160*/  IMAD.MOV R29, RZ, RZ, -R5 ;  /* 0x000000ffff1d7224 */ /* 0x000fe400078e0a05 */
[----:B------:R-:W-:Y:S01]  /*1170*/  IMAD.MOV R31, RZ, RZ, -R6 ;  /* 0x000000ffff1f7224 */ /* 0x000fe200078e0a06 */
[----:B------:R-:W-:Y:S01]  /*1180*/  SHF.R.U32.HI R6, RZ, 0x6, R0 ;  /* 0x00000006ff067819 */ /* 0x000fe20000011600 */
[----:B------:R-:W-:Y:S02]  /*1190*/  IMAD R27, R4, R10, R27 ;  /* 0x0000000a041b7224 */ /* 0x000fe400078e021b */
[----:B------:R-:W-:Y:S02]  /*11a0*/  IMAD.MOV R35, RZ, RZ, -R8 ;  /* 0x000000ffff237224 */ /* 0x000fe400078e0a08 */
[----:B------:R-:W-:-:S04]  /*11b0*/  IMAD.HI.U32 R10, R9, R18, RZ ;  /* 0x00000012090a7227 */ /* 0x000fc800078e00ff */
[----:B------:R-:W-:-:S04]  /*11c0*/  IMAD.HI.U32 R5, R9, R20, RZ ;  /* 0x0000001409057227 */ /* 0x000fc800078e00ff */
[C---:B------:R-:W-:Y:S02]  /*11d0*/  IMAD R9, R4.reuse, R29, R12 ;  /* 0x0000001d04097224 */ /* 0x040fe400078e020c */
[----:B------:R-:W-:Y:S01]  /*11e0*/  @!P2 IMAD.IADD R15, R15, 0x1, -R4 ;  /* 0x000000010f0fa824 */ /* 0x000fe200078e0a04 */
[C---:B------:R-:W-:Y:S01]  /*11f0*/  ISETP.GT.U32.AND P2, PT, R4.reuse, R17, PT ;  /* 0x000000110400720c */ /* 0x040fe20003f44070 */
[C---:B------:R-:W-:Y:S02]  /*1200*/  IMAD R29, R4.reuse, R31, R14 ;  /* 0x0000001f041d7224 */ /* 0x040fe400078e020e */
[C---:B------:R-:W-:Y:S02]  /*1210*/  IMAD R31, R4.reuse, R35, R16 ;  /* 0x00000023041f7224 */ /* 0x040fe400078e0210 */
[----:B------:R-:W-:Y:S01]  /*1220*/  @!P5 IMAD.MOV R11, RZ, RZ, -R11 ;  /* 0x000000ffff0bd224 */ /* 0x000fe200078e0a0b */
[C---:B------:R-:W-:Y:S01]  /*1230*/  ISETP.GT.U32.AND P5, PT, R4.reuse, R21, PT ;  /* 0x000000150400720c */ /* 0x040fe20003fa4070 */
[----:B------:R-:W-:Y:S01]  /*1240*/  @!P1 IMAD.MOV R13, RZ, RZ, -R13 ;  /* 0x000000ffff0d9224 */ /* 0x000fe200078e0a0d */
[C---:B------:R-:W-:Y:S01]  /*1250*/  ISETP.GT.U32.AND P1, PT, R4.reuse, R25, PT ;  /* 0x000000190400720c */ /* 0x040fe20003f24070 */
[--C-:B------:R-:W-:Y:S01]  /*1260*/  @!P0 IMAD.IADD R7, R7, 0x1, -R4.reuse ;  /* 0x0000000107078824 */ /* 0x100fe200078e0a04 */
[C---:B------:R-:W-:Y:S01]  /*1270*/  ISETP.GT.U32.AND P0, PT, R4.reuse, R9, PT ;  /* 0x000000090400720c */ /* 0x040fe20003f04070 */
[----:B------:R-:W-:Y:S01]  /*1280*/  @!P6 IMAD.IADD R19, R19, 0x1, -R4 ;  /* 0x000000011313e824 */ /* 0x000fe200078e0a04 */
[----:B------:R-:W-:Y:S01]  /*1290*/  ISETP.GT.U32.AND P6, PT, R4, R31, PT ;  /* 0x0000001f0400720c */ /* 0x000fe20003fc4070 */
[----:B------:R-:W-:-:S02]  /*12a0*/  IMAD.MOV.U32 R69, RZ, RZ, R37 ;  /* 0x000000ffff457224 */ /* 0x000fc400078e0025 */
[----:B------:R-:W-:Y:S02]  /*12b0*/  IMAD.MOV R39, RZ, RZ, -R10 ;  /* 0x000000ffff277224 */ /* 0x000fe400078e0a0a */
[----:B------:R-:W-:Y:S01]  /*12c0*/  @!P3 IMAD.MOV R69, RZ, RZ, -R69 ;  /* 0x000000ffff45b224 */ /* 0x000fe200078e0a45 */
[C---:B------:R-:W-:Y:S01]  /*12d0*/  ISETP.GT.U32.AND P3, PT, R4.reuse, R23, PT ;  /* 0x000000170400720c */ /* 0x040fe20003f64070 */
[C---:B------:R-:W-:Y:S02]  /*12e0*/  IMAD R35, R4.reuse, R39, R18 ;  /* 0x0000002704237224 */ /* 0x040fe400078e0212 */
[--C-:B------:R-:W-:Y:S01]  /*12f0*/  @!P2 IMAD.IADD R17, R17, 0x1, -R4.reuse ;  /* 0x000000011111a824 */ /* 0x100fe200078e0a04 */
[C---:B------:R-:W-:Y:S01]  /*1300*/  ISETP.GT.U32.AND P2, PT, R4.reuse, R29, PT ;  /* 0x0000001d0400720c */ /* 0x040fe20003f44070 */
[----:B------:R-:W-:Y:S01]  /*1310*/  @!P4 IMAD.MOV R15, RZ, RZ, -R15 ;  /* 0x000000ffff0fc224 */ /* 0x000fe200078e0a0f */
[C---:B------:R-:W-:Y:S01]  /*1320*/  ISETP.GT.U32.AND P4, PT, R4.reuse, R27, PT ;  /* 0x0000001b0400720c */ /* 0x040fe20003f84070 */
[----:B------:R-:W-:Y:S01]  /*1330*/  @!P5 IMAD.IADD R21, R21, 0x1, -R4 ;  /* 0x000000011515d824 */ /* 0x000fe200078e0a04 */
[----:B------:R-:W-:Y:S01]  /*1340*/  ISETP.GT.U32.AND P5, PT, R4, R35, PT ;  /* 0x000000230400720c */ /* 0x000fe20003fa4070 */
[----:B------:R-:W-:-:S02]  /*1350*/  IMAD.MOV R5, RZ, RZ, -R5 ;  /* 0x000000ffff057224 */ /* 0x000fc400078e0a05 */
[--C-:B------:R-:W-:Y:S01]  /*1360*/  @!P1 IMAD.IADD R25, R25, 0x1, -R4.reuse ;  /* 0x0000000119199824 */ /* 0x100fe200078e0a04 */
[----:B------:R-:W-:Y:S01]  /*1370*/  ISETP.GE.AND P1, PT, R24, RZ, PT ;  /* 0x000000ff1800720c */ /* 0x000fe20003f26270 */
[--C-:B------:R-:W-:Y:S01]  /*1380*/  @!P0 IMAD.IADD R9, R9, 0x1, -R4.reuse ;  /* 0x0000000109098824 */ /* 0x100fe200078e0a04 */
[----:B------:R-:W-:Y:S01]  /*1390*/  ISETP.GE.AND P0, PT, R28, RZ, PT ;  /* 0x000000ff1c00720c */ /* 0x000fe20003f06270 */
[----:B------:R-:W-:Y:S01]  /*13a0*/  @!P6 IMAD.IADD R31, R31, 0x1, -R4 ;  /* 0x000000011f1fe824 */ /* 0x000fe200078e0a04 */
[----:B------:R-:W-:Y:S01]  /*13b0*/  ISETP.GE.AND P6, PT, R34, RZ, PT ;  /* 0x000000ff2200720c */ /* 0x000fe20003fc6270 */
[C---:B------:R-:W-:Y:S02]  /*13c0*/  IMAD R37, R4.reuse, R5, R20 ;  /* 0x0000000504257224 */ /* 0x040fe400078e0214 */
[--C-:B------:R-:W-:Y:S02]  /*13d0*/  @!P3 IMAD.IADD R23, R23, 0x1, -R4.reuse ;  /* 0x000000011717b824 */ /* 0x100fe400078e0a04 */
[--C-:B------:R-:W-:Y:S01]  /*13e0*/  @!P2 IMAD.IADD R29, R29, 0x1, -R4.reuse ;  /* 0x000000011d1da824 */ /* 0x100fe200078e0a04 */
[----:B------:R-:W-:Y:S01]  /*13f0*/  ISETP.GT.U32.AND P3, PT, R4, R37, PT ;  /* 0x000000250400720c */ /* 0x000fe20003f64070 */
[--C-:B------:R-:W-:Y:S01]  /*1400*/  @!P4 IMAD.IADD R27, R27, 0x1, -R4.reuse ;  /* 0x000000011b1bc824 */ /* 0x100fe200078e0a04 */
[----:B------:R-:W-:Y:S01]  /*1410*/  ISETP.GE.AND P2, PT, R30, RZ, PT ;  /* 0x000000ff1e00720c */ /* 0x000fe20003f46270 */
[--C-:B------:R-:W-:Y:S01]  /*1420*/  @!P5 IMAD.IADD R35, R35, 0x1, -R4.reuse ;  /* 0x000000012323d824 */ /* 0x100fe200078e0a04 */
[----:B------:R-:W-:Y:S01]  /*1430*/  ISETP.GE.AND P4, PT, R26, RZ, PT ;  /* 0x000000ff1a00720c */ /* 0x000fe20003f86270 */
[----:B------:R-:W-:Y:S01]  /*1440*/  IMAD.MOV.U32 R5, RZ, RZ, R19 ;  /* 0x000000ffff057224 */ /* 0x000fe200078e0013 */
[----:B------:R-:W-:Y:S01]  /*1450*/  ISETP.GE.AND P5, PT, R36, RZ, PT ;  /* 0x000000ff2400720c */ /* 0x000fe20003fa6270 */
[----:B------:R-:W-:Y:S01]  /*1460*/  IMAD.MOV.U32 R63, RZ, RZ, R23 ;  /* 0x000000ffff3f7224 */ /* 0x000fe200078e0017 */
[----:B------:R-:W-:Y:S01]  /*1470*/  LOP3.LUT R36, R0, 0x7f, RZ, 0xc0, !PT ;  /* 0x0000007f00247812 */ /* 0x000fe200078ec0ff */
[----:B------:R-:W-:Y:S01]  /*1480*/  @!P1 IMAD.MOV R7, RZ, RZ, -R7 ;  /* 0x000000ffff079224 */ /* 0x000fe200078e0a07 */
[C---:B------:R-:W-:Y:S01]  /*1490*/  ISETP.GT.U32.AND P1, PT, R4.reuse, R27, PT ;  /* 0x0000001b0400720c */ /* 0x040fe20003f24070 */
[----:B------:R-:W-:Y:S01]  /*14a0*/  @!P0 IMAD.MOV R5, RZ, RZ, -R5 ;  /* 0x000000ffff058224 */ /* 0x000fe200078e0a05 */
[C---:B------:R-:W-:Y:S01]  /*14b0*/  ISETP.GT.U32.AND P0, PT, R4.reuse, R29, PT ;  /* 0x0000001d0400720c */ /* 0x040fe20003f04070 */
[----:B------:R-:W-:Y:S01]  /*14c0*/  @!P6 IMAD.MOV R63, RZ, RZ, -R63 ;  /* 0x000000ffff3fe224 */ /* 0x000fe200078e0a3f */
[C---:B------:R-:W-:Y:S01]  /*14d0*/  ISETP.GT.U32.AND P6, PT, R4.reuse, R35, PT ;  /* 0x000000230400720c */ /* 0x040fe20003fc4070 */
[--C-:B------:R-:W-:Y:S01]  /*14e0*/  @!P3 IMAD.IADD R37, R37, 0x1, -R4.reuse ;  /* 0x000000012525b824 */ /* 0x100fe200078e0a04 */
[C---:B------:R-:W-:Y:S01]  /*14f0*/  ISETP.GT.U32.AND P3, PT, R4.reuse, R9, PT ;  /* 0x000000090400720c */ /* 0x040fe20003f64070 */
[----:B------:R-:W-:Y:S01]  /*1500*/  @!P2 IMAD.MOV R21, RZ, RZ, -R21 ;  /* 0x000000ffff15a224 */ /* 0x000fe200078e0a15 */
[C---:B------:R-:W-:Y:S01]  /*1510*/  ISETP.GT.U32.AND P2, PT, R4.reuse, R31, PT ;  /* 0x0000001f0400720c */ /* 0x040fe20003f44070 */
[----:B------:R-:W-:Y:S01]  /*1520*/  @!P4 IMAD.MOV R17, RZ, RZ, -R17 ;  /* 0x000000ffff11c224 */ /* 0x000fe200078e0a11 */
[----:B------:R-:W-:Y:S01]  /*1530*/  ISETP.GT.U32.AND P4, PT, R4, R37, PT ;  /* 0x000000250400720c */ /* 0x000fe20003f84070 */
[----:B------:R-:W-:Y:S01]  /*1540*/  @!P5 IMAD.MOV R25, RZ, RZ, -R25 ;  /* 0x000000ffff19d224 */ /* 0x000fe200078e0a19 */
[----:B------:R-:W-:Y:S01]  /*1550*/  ISETP.GE.AND P5, PT, R38, RZ, PT ;  /* 0x000000ff2600720c */ /* 0x000fe20003fa6270 */
[--C-:B------:R-:W-:Y:S01]  /*1560*/  @!P1 IMAD.IADD R27, R27, 0x1, -R4.reuse ;  /* 0x000000011b1b9824 */ /* 0x100fe200078e0a04 */
        /* <DEDUP_REMOVED lines=9> */
[----:B------:R-:W-:Y:S01]  /*1600*/  @!P4 IMAD.IADD R37, R37, 0x1, -R4 ;  /* 0x000000012525c824 */ /* 0x000fe200078e0a04 */
[----:B------:R-:W-:Y:S01]  /*1610*/  ISETP.NE.AND P4, PT, R33, RZ, PT ;  /* 0x000000ff2100720c */ /* 0x000fe20003f85270 */
[----:B------:R-:W-:Y:S01]  /*1620*/  IMAD R143, R143, UR4, RZ ;  /* 0x000000048f8f7c24 */ /* 0x000fe2000f8e02ff */
[----:B------:R-:W-:Y:S01]  /*1630*/  LOP3.LUT R4, RZ, R33, RZ, 0x33, !PT ;  /* 0x00000021ff047212 */ /* 0x000fe200078e33ff */
[----:B------:R-:W-:Y:S01]  /*1640*/  @!P1 IMAD.MOV R9, RZ, RZ, -R9 ;  /* 0x000000ffff099224 */ /* 0x000fe200078e0a09 */
[----:B------:R-:W-:Y:S01]  /*1650*/  LEA R70, P1, R142, UR14, 0x2 ;  /* 0x0000000e8e467c11 */ /* 0x000fe2000f8210ff */
[----:B------:R-:W-:Y:S01]  /*1660*/  @!P0 IMAD.MOV R31, RZ, RZ, -R31 ;  /* 0x000000ffff1f8224 */ /* 0x000fe200078e0a1f */
[C---:B------:R-:W-:Y:S01]  /*1670*/  SEL R18, R4.reuse, R21, !P4 ;  /* 0x0000001504127207 */ /* 0x040fe20006000000 */
[----:B------:R-:W-:Y:S01]  /*1680*/  @!P6 IMAD.MOV R37, RZ, RZ, -R37 ;  /* 0x000000ffff25e224 */ /* 0x000fe200078e0a25 */
[C---:B------:R-:W-:Y:S01]  /*1690*/  LEA R21, P0, R143.reuse, UR12, 0x2 ;  /* 0x0000000c8f157c11 */ /* 0x040fe2000f8010ff */
[----:B------:R-:W-:Y:S01]  /*16a0*/  @!P5 IMAD.MOV R27, RZ, RZ, -R27 ;  /* 0x000000ffff1bd224 */ /* 0x000fe200078e0a1b */
[C---:B------:R-:W-:Y:S01]  /*16b0*/  SEL R16, R4.reuse, R9, !P4 ;  /* 0x0000000904107207 */ /* 0x040fe20006000000 */
[----:B------:R-:W-:Y:S01]  /*16c0*/  @!P3 IMAD.MOV R29, RZ, RZ, -R29 ;  /* 0x000000ffff1db224 */ /* 0x000fe200078e0a1d */
[----:B------:R-:W-:Y:S01]  /*16d0*/  SEL R60, R4, R37, !P4 ;  /* 0x00000025043c7207 */ /* 0x000fe20006000000 */
[----:B------:R-:W-:Y:S01]  /*16e0*/  @!P2 IMAD.MOV R35, RZ, RZ, -R35 ;  /* 0x000000ffff23a224 */ /* 0x000fe200078e0a23 */
[----:B------:R-:W-:Y:S01]  /*16f0*/  LEA.HI.X.SX32 R9, R143, UR13, 0x2, P0 ;  /* 0x0000000d8f097c11 */ /* 0x000fe200080f16ff */
[----:B------:R-:W-:Y:S01]  /*1700*/  IMAD.SHL.U32 R132, R36, 0x4, RZ ;  /* 0x0000000424847824 */ /* 0x000fe200078e00ff */
[----:B------:R-:W-:Y:S01]  /*1710*/  SGXT.U32 R37, R6, 0x1 ;  /* 0x000000010625781a */ /* 0x000fe20000000000 */
[----:B------:R-:W-:Y:S01]  /*1720*/  USHF.L.U32 UR4, UR8, 0x15, URZ ;  /* 0x0000001508047899 */ /* 0x000fe200080006ff */
[----:B------:R-:W-:-:S02]  /*1730*/  ISETP.GT.AND P0, PT, R141, 0x1f, PT ;  /* 0x0000001f8d00780c */ /* 0x000fc40003f04270 */
[----:B------:R-:W-:Y:S01]  /*1740*/  LEA.HI.X.SX32 R68, R142, UR15, 0x2, P1 ;  /* 0x0000000f8e447c11 */ /* 0x000fe200088f16ff */
[C---:B------:R-:W-:Y:S01]  /*1750*/  IMAD R137, R37.reuse, UR24, RZ ;  /* 0x0000001825897c24 */ /* 0x040fe2000f8e02ff */
[C---:B------:R-:W-:Y:S01]  /*1760*/  ISETP.GE.AND P1, PT, R37.reuse, R144, PT ;  /* 0x000000902500720c */ /* 0x040fe20003f26270 */
[----:B------:R-:W-:Y:S01]  /*1770*/  ULOP3.LUT UR4, UR4, 0x600000, URZ, 0xc0, !UPT ;  /* 0x0060000004047892 */ /* 0x000fe2000f8ec0ff */
[----:B------:R-:W-:Y:S01]  /*1780*/  SEL R20, RZ, 0x4, !P0 ;  /* 0x00000004ff147807 */ /* 0x000fe20004000000 */
[----:B------:R-:W-:Y:S01]  /*1790*/  IMAD R136, R136, 0x2, R137 ;  /* 0x0000000288887824 */ /* 0x000fe200078e0289 */
[C---:B------:R-:W-:Y:S02]  /*17a0*/  SEL R19, R4.reuse, R17, !P4 ;  /* 0x0000001104137207 */ /* 0x040fe40006000000 */
[----:B------:R-:W-:Y:S02]  /*17b0*/  LOP3.LUT R138, R37, 0x6, RZ, 0xfc, !PT ;  /* 0x00000006258a7812 */ /* 0x000fe400078efcff */
[----:B------:R-:W-:-:S02]  /*17c0*/  SEL R24, R4, R11, !P4 ;  /* 0x0000000b04187207 */ /* 0x000fc40006000000 */
[C---:B------:R-:W-:Y:S02]  /*17d0*/  SEL R64, R4.reuse, R13, !P4 ;  /* 0x0000000d04407207 */ /* 0x040fe40006000000 */
[C---:B------:R-:W-:Y:S02]  /*17e0*/  SEL R23, R4.reuse, R15, !P4 ;  /* 0x0000000f04177207 */ /* 0x040fe40006000000 */
[C---:B------:R-:W-:Y:S02]  /*17f0*/  SEL R65, R4.reuse, R7, !P4 ;  /* 0x0000000704417207 */ /* 0x040fe40006000000 */
[C---:B------:R-:W-:Y:S02]  /*1800*/  SEL R62, R4.reuse, R5, !P4 ;  /* 0x00000005043e7207 */ /* 0x040fe40006000000 */
[C---:B------:R-:W-:Y:S02]  /*1810*/  SEL R63, R4.reuse, R63, !P4 ;  /* 0x0000003f043f7207 */ /* 0x040fe40006000000 */
[----:B------:R-:W-:-:S02]  /*1820*/  SEL R17, R4, R25, !P4 ;  /* 0x0000001904117207 */ /* 0x000fc40006000000 */
[C---:B------:R-:W-:Y:S02]  /*1830*/  SEL R66, R4.reuse, R27, !P4 ;  /* 0x0000001b04427207 */ /* 0x040fe40006000000 */
[C---:B------:R-:W-:Y:S02]  /*1840*/  SEL R67, R4.reuse, R29, !P4 ;  /* 0x0000001d04437207 */ /* 0x040fe40006000000 */
[C---:B------:R-:W-:Y:S02]  /*1850*/  SEL R61, R4.reuse, R31, !P4 ;  /* 0x0000001f043d7207 */ /* 0x040fe40006000000 */
[C---:B------:R-:W-:Y:S02]  /*1860*/  SEL R71, R4.reuse, R35, !P4 ;  /* 0x0000002304477207 */ /* 0x040fe40006000000 */
[----:B------:R-:W-:Y:S02]  /*1870*/  SEL R69, R4, R69, !P4 ;  /* 0x0000004504457207 */ /* 0x000fe40006000000 */
[----:B------:R-:W-:-:S02]  /*1880*/  SEL R4, R20, RZ, !P1 ;  /* 0x000000ff14047207 */ /* 0x000fc40004800000 */
[C---:B------:R-:W-:Y:S02]  /*1890*/  LOP3.LUT R140, R37.reuse, 0x2, RZ, 0xfc, !PT ;  /* 0x00000002258c7812 */ /* 0x040fe400078efcff */
[----:B------:R-:W-:Y:S02]  /*18a0*/  LOP3.LUT R139, R37, 0x4, RZ, 0xfc, !PT ;  /* 0x00000004258b7812 */ /* 0x000fe400078efcff */
[-C--:B------:R-:W-:Y:S02]  /*18b0*/  ISETP.GE.AND P3, PT, R138, R144.reuse, PT ;  /* 0x000000908a00720c */ /* 0x080fe40003f66270 */
[----:B------:R-:W-:Y:S02]  /*18c0*/  ISETP.NE.U32.AND P6, PT, R4, RZ, PT ;  /* 0x000000ff0400720c */ /* 0x000fe40003fc5070 */
[-C--:B------:R-:W-:Y:S02]  /*18d0*/  ISETP.GE.AND P0, PT, R140, R144.reuse, PT ;  /* 0x000000908c00720c */ /* 0x080fe40003f06270 */
[----:B------:R-:W-:-:S02]  /*18e0*/  ISETP.GE.AND P2, PT, R139, R144, PT ;  /* 0x000000908b00720c */ /* 0x000fc40003f46270 */
[----:B------:R-:W-:Y:S02]  /*18f0*/  LOP3.LUT R4, R0, 0x60, RZ, 0xc0, !PT ;  /* 0x0000006000047812 */ /* 0x000fe400078ec0ff */
[C---:B------:R-:W-:Y:S02]  /*1900*/  SEL R7, R20.reuse, RZ, !P3 ;  /* 0x000000ff14077207 */ /* 0x040fe40005800000 */
[----:B------:R-:W-:Y:S02]  /*1910*/  LOP3.LUT R135, R37, 0x8, RZ, 0xfc, !PT ;  /* 0x0000000825877812 */ /* 0x000fe400078efcff */
[C---:B------:R-:W-:Y:S02]  /*1920*/  SEL R5, R20.reuse, RZ, !P0 ;  /* 0x000000ff14057207 */ /* 0x040fe40004000000 */
[----:B------:R-:W-:Y:S02]  /*1930*/  SEL R6, R20, RZ, !P2 ;  /* 0x000000ff14067207 */ /* 0x000fe40005000000 */
[----:B------:R-:W-:-:S02]  /*1940*/  SHF.R.U32.HI R13, RZ, 0x1, R4 ;  /* 0x00000001ff0d7819 */ /* 0x000fc40000011604 */
[----:B------:R-:W-:Y:S01]  /*1950*/  ISETP.NE.U32.AND P1, PT, R7, RZ, PT ;  /* 0x000000ff0700720c */ /* 0x000fe20003f25070 */
[----:B------:R-:W-:Y:S01]  /*1960*/  IMAD.U32 R7, RZ, RZ, UR24 ;  /* 0x00000018ff077e24 */ /* 0x000fe2000f8e00ff */
[----:B------:R-:W-:Y:S02]  /*1970*/  LEA R4, P2, R137, R21, 0x2 ;  /* 0x0000001589047211 */ /* 0x000fe400078410ff */
[----:B------:R-:W-:Y:S01]  /*1980*/  ISETP.GE.AND P3, PT, R135, R144, PT ;  /* 0x000000908700720c */ /* 0x000fe20003f66270 */
[----:B------:R-:W-:Y:S01]  /*1990*/  IMAD R134, R7, 0x2, R136 ;  /* 0x0000000207867824 */ /* 0x000fe200078e0288 */
[----:B------:R-:W-:Y:S02]  /*19a0*/  LOP3.LUT R133, R37, 0xa, RZ, 0xfc, !PT ;  /* 0x0000000a25857812 */ /* 0x000fe400078efcff */
[----:B------:R-:W-:Y:S02]  /*19b0*/  ISETP.NE.U32.AND P5, PT, R5, RZ, PT ;  /* 0x000000ff0500720c */ /* 0x000fe40003fa5070 */
[----:B------:R-:W-:-:S02]  /*19c0*/  ISETP.NE.U32.AND P4, PT, R6, RZ, PT ;  /* 0x000000ff0600720c */ /* 0x000fc40003f85070 */
[----:B------:R-:W-:Y:S02]  /*19d0*/  LEA.HI.X.SX32 R5, R137, R9, 0x2, P2 ;  /* 0x0000000989057211 */ /* 0x000fe400010f16ff */
[----:B------:R-:W-:Y:S02]  /*19e0*/  LEA R6, P2, R136, R21, 0x2 ;  /* 0x0000001588067211 */ /* 0x000fe400078410ff */
[----:B------:R-:W-:Y:S02]  /*19f0*/  SEL R12, R20, RZ, !P3 ;  /* 0x000000ff140c7207 */ /* 0x000fe40005800000 */
[----:B------:R-:W-:Y:S02]  /*1a00*/  LOP3.LUT R11, R0, 0x40, RZ, 0xc0, !PT ;  /* 0x00000040000b7812 */ /* 0x000fe400078ec0ff */
[----:B------:R-:W-:Y:S02]  /*1a10*/  ISETP.GE.AND P3, PT, R133, R144, PT ;  /* 0x000000908500720c */ /* 0x000fe40003f66270 */
[----:B------:R-:W-:-:S02]  /*1a20*/  LEA.HI.X.SX32 R7, R136, R9, 0x2, P2 ;  /* 0x0000000988077211 */ /* 0x000fc400010f16ff */
[----:B------:R-:W-:Y:S02]  /*1a30*/  LOP3.LUT R132, R132, R13, RZ, 0x3c, !PT ;  /* 0x0000000d84847212 */ /* 0x000fe400078e3cff */
[----:B------:R-:W-:Y:S02]  /*1a40*/  ISETP.NE.U32.AND P0, PT, R36, RZ, PT ;  /* 0x000000ff2400720c */ /* 0x000fe40003f05070 */
[----:B------:R-:W-:Y:S02]  /*1a50*/  LEA R10, P2, R134, R21, 0x2 ;  /* 0x00000015860a7211 */ /* 0x000fe400078410ff */
[----:B------:R-:W-:Y:S02]  /*1a60*/  LEA.HI R130, R11, R130, RZ, 0x1c ;  /* 0x000000820b827211 */ /* 0x000fe400078fe0ff */
[----:B------:R-:W-:Y:S01]  /*1a70*/  SEL R13, R20, RZ, !P3 ;  /* 0x000000ff140d7207 */ /* 0x000fe20005800000 */
[----:B------:R-:W-:Y:S08]  /*1a80*/  BRA.U UP0, `(.L_x_5) ;  /* 0x0000000100187547 */ /* 0x000ff0000b800000 */
[----:B------:R-:W-:Y:S01]  /*1a90*/  ELECT P3, URZ, PT ;  /* 0x0000000000ff782f */ /* 0x000fe20003860000 */
[----:B------:R-:W-:Y:S01]  /*1aa0*/  IMAD.MOV.U32 R8, RZ, RZ, 0x1 ;  /* 0x00000001ff087424 */ /* 0x000fe200078e00ff */
[----:B------:R-:W-:Y:S01]  /*1ab0*/  UMOV UR6, 0x40 ;  /* 0x0000004000067882 */ /* 0x000fe20000000000 */
[----:B------:R-:W-:Y:S01]  /*1ac0*/  UVIRTCOUNT.DEALLOC.SMPOOL 0x80 ;  /* 0x000000800000784c */ /* 0x000fe20000000000 */
[----:B------:R-:W-:-:S09]  /*1ad0*/  ULEA UR6, UR5, UR6, 0x18 ;  /* 0x0000000605067291 */ /* 0x000fd2000f8ec0ff */
[----:B------:R1:W-:Y:S03]  /*1ae0*/  @P3 STS.U8 [UR6], R8 ;  /* 0x00000008ff003988 */ /* 0x0003e60008000006 */
.L_x_5:
[----:B------:R-:W-:Y:S01]  /*1af0*/  UIADD3 UR11, UPT, UPT, UR26, UR4, URZ ;  /* 0x000000041a0b7290 */ /* 0x000fe2000fffe0ff */
[C---:B------:R-:W-:Y:S01]  /*1b00*/  LOP3.LUT R128, R130.reuse, 0x10, RZ, 0x3c, !PT ;  /* 0x0000001082807812 */ /* 0x040fe200078e3cff */
[----:B------:R-:W-:Y:S01]  /*1b10*/  VOTEU.ALL UP1, P0 ;  /* 0x0000000000ff7886 */ /* 0x000fe20000020000 */
[----:B------:R-:W-:Y:S01]  /*1b20*/  UIADD3 UR16, UPT, UPT, UR10, 0xc000, URZ ;  /* 0x0000c0000a107890 */ /* 0x000fe2000fffe0ff */
[----:B------:R-:W-:Y:S01]  /*1b30*/  IMAD.U32 R127, RZ, RZ, UR24 ;  /* 0x00000018ff7f7e24 */ /* 0x000fe2000f8e00ff */
[----:B------:R-:W-:Y:S01]  /*1b40*/  VOTEU.ALL UP2, P0 ;  /* 0x0000000000ff7886 */ /* 0x000fe20000040000 */
[----:B------:R-:W-:Y:S01]  /*1b50*/  VIADD R131, R130, UR10 ;  /* 0x0000000a82837c36 */ /* 0x000fe20008000000 */
[----:B------:R-:W-:-:S04]  /*1b60*/  @!UP1 UIADD3 UR14, UPT, UPT, -UR7, 0x100000, URZ ;  /* 0x00100000070e9890 */ /* 0x000fc8000fffe1ff */
[----:B------:R-:W-:Y:S02]  /*1b70*/  @!UP1 USHF.L.U32 UR15, UR14, 0xb, URZ ;  /* 0x0000000b0e0f9899 */ /* 0x000fe400080006ff */
[----:B------:R-:W-:Y:S01]  /*1b80*/  @!UP1 USHF.L.U32 UR14, UR14, 0x1, URZ ;  /* 0x000000010e0e9899 */ /* 0x000fe200080006ff */
[----:B------:R-:W-:Y:S01]  /*1b90*/  VIADD R129, R128, UR10 ;  /* 0x0000000a80817c36 */ /* 0x000fe20008000000 */
[----:B------:R-:W-:Y:S01]  /*1ba0*/  STTM.16dp32bit_t0_t15.x32 tmem[UR11], RZ ;  /* 0x000000ff000079ed */ /* 0x000fe20008a8000b */
[----:B------:R-:W-:Y:S01]  /*1bb0*/  STTM.16dp32bit_t16_t31.x32 tmem[UR11+0x20], RZ ;  /* 0x000020ff000079ed */ /* 0x000fe20008aa000b */
[----:B------:R-:W2:Y:S01]  /*1bc0*/  FENCE.VIEW.ASYNC.T ;  /* 0x00000000000073c6 */ /* 0x000ea20000000200 */
[----:B------:R-:W-:-:S04]  /*1bd0*/  @!UP1 UIADD3 UR4, UPT, UPT, -UR7, 0x100000, URZ ;  /* 0x0010000007049890 */ /* 0x000fc8000fffe1ff */
[----:B------:R-:W-:Y:S02]  /*1be0*/  @!UP1 USHF.L.U32 UR5, UR4, 0xb, URZ ;  /* 0x0000000b04059899 */ /* 0x000fe400080006ff */
[----:B------:R-:W-:Y:S01]  /*1bf0*/  @!UP1 USHF.L.U32 UR4, UR4, 0x1, URZ ;  /* 0x0000000104049899 */ /* 0x000fe200080006ff */
[----:B--2---:R-:W-:Y:S01]  /*1c00*/  BAR.SYNC.DEFER_BLOCKING 0x0 ;  /* 0x0000000000007b1d */ /* 0x004fe20000010000 */
[----:B------:R-:W-:Y:S01]  /*1c10*/  LEA.HI.X.SX32 R11, R134, R9, 0x2, P2 ;  /* 0x00000009860b7211 */ /* 0x000fe200010f16ff */
[----:B------:R-:W-:Y:S01]  /*1c20*/  IMAD.U32 R59, RZ, RZ, UR17 ;  /* 0x00000011ff3b7e24 */ /* 0x000fe2000f8e00ff */
[----:B------:R-:W-:Y:S01]  /*1c30*/  LOP3.LUT R126, R37, 0xc, RZ, 0xfc, !PT ;  /* 0x0000000c257e7812 */ /* 0x000fe200078efcff */
[----:B------:R-:W-:Y:S01]  /*1c40*/  IMAD R127, R127, 0x2, R134 ;  /* 0x000000027f7f7824 */ /* 0x000fe200078e0286 */
[----:B------:R-:W-:Y:S01]  /*1c50*/  ISETP.NE.U32.AND P3, PT, R13, RZ, PT ;  /* 0x000000ff0d00720c */ /* 0x000fe20003f65070 */
[----:B------:R-:W-:Y:S01]  /*1c60*/  UMOV UR12, UR16 ;  /* 0x00000010000c7c82 */ /* 0x000fe20008000000 */
[----:B------:R-:W-:Y:S01]  /*1c70*/  VOTEU.ALL UP1, P0 ;  /* 0x0000000000ff7886 */ /* 0x000fe20000020000 */
[----:B------:R-:W-:Y:S01]  /*1c80*/  IMAD.U32 R124, RZ, RZ, UR24 ;  /* 0x00000018ff7c7e24 */ /* 0x000fe2000f8e00ff */
[----:B------:R-:W-:Y:S01]  /*1c90*/  LOP3.LUT R125, R37, 0xe, RZ, 0xfc, !PT ;  /* 0x0000000e257d7812 */ /* 0x000fe200078efcff */
[----:B------:R-:W-:Y:S01]  /*1ca0*/  IMAD.WIDE R58, R59, 0x4, R4 ;  /* 0x000000043b3a7825 */ /* 0x000fe200078e0204 */
[C---:B------:R-:W-:Y:S01]  /*1cb0*/  LOP3.LUT R123, R37.reuse, 0x10, RZ, 0xfc, !PT ;  /* 0x00000010257b7812 */ /* 0x040fe200078efcff */
[----:B------:R-:W-:Y:S01]  /*1cc0*/  USHF.L.U32 UR18, UR25, 0x5, URZ ;  /* 0x0000000519127899 */ /* 0x000fe200080006ff */
[----:B------:R-:W-:Y:S01]  /*1cd0*/  ISETP.NE.U32.AND P2, PT, R12, RZ, PT ;  /* 0x000000ff0c00720c */ /* 0x000fe20003f45070 */
[----:B------:R-:W-:Y:S01]  /*1ce0*/  IMAD.U32 R57, RZ, RZ, UR17 ;  /* 0x00000011ff397e24 */ /* 0x000fe2000f8e00ff */
[----:B------:R-:W-:Y:S01]  /*1cf0*/  LOP3.LUT R49, R130, 0x20, RZ, 0x3c, !PT ;  /* 0x0000002082317812 */ /* 0x000fe200078e3cff */
[----:B------:R-:W-:Y:S01]  /*1d00*/  IMAD R124, R124, 0x2, R127 ;  /* 0x000000027c7c7824 */ /* 0x000fe200078e027f */
[C---:B------:R-:W-:Y:S01]  /*1d10*/  LOP3.LUT R47, R37.reuse, 0x12, RZ, 0xfc, !PT ;  /* 0x00000012252f7812 */ /* 0x040fe200078efcff */
[----:B------:R-:W-:Y:S01]  /*1d20*/  IMAD.U32 R13, RZ, RZ, UR24 ;  /* 0x00000018ff0d7e24 */ /* 0x000fe2000f8e00ff */
[----:B------:R-:W-:Y:S01]  /*1d30*/  LOP3.LUT R46, R37, 0x14, RZ, 0xfc, !PT ;  /* 0x00000014252e7812 */ /* 0x000fe200078efcff */
[----:B------:R-:W-:Y:S01]  /*1d40*/  IMAD.WIDE R56, R57, 0x4, R6 ;  /* 0x0000000439387825 */ /* 0x000fe200078e0206 */
[----:B------:R-:W-:Y:S01]  /*1d50*/  LOP3.LUT R44, R37, 0x16, RZ, 0xfc, !PT ;  /* 0x00000016252c7812 */ /* 0x000fe200078efcff */
[----:B------:R-:W-:Y:S01]  /*1d60*/  USHF.R.S32.HI UR19, URZ, 0x1f, UR17 ;  /* 0x0000001fff137899 */ /* 0x000fe20008011411 */
[C---:B------:R-:W-:Y:S01]  /*1d70*/  LOP3.LUT R41, R130.reuse, 0x30, RZ, 0x3c, !PT ;  /* 0x0000003082297812 */ /* 0x040fe200078e3cff */
[----:B------:R-:W2:Y:S02]  /*1d80*/  FENCE.VIEW.ASYNC.S ;  /* 0x00000000000073c6 */ /* 0x000ea40000000000 */
[----:B--2---:R-:W2:Y:S02]  /*1d90*/  @!UP1 SYNCS.EXCH.64 URZ, [UR12], UR14 ;  /* 0x0000000e0cff95b2 */ /* 0x004ea40008000100 */
[----:B--2---:R-:W-:Y:S01]  /*1da0*/  BAR.SYNC.DEFER_BLOCKING 0x0 ;  /* 0x0000000000007b1d */ /* 0x004fe20000010000 */
[----:B------:R-:W-:Y:S01]  /*1db0*/  IMAD.U32 R53, RZ, RZ, UR17 ;  /* 0x00000011ff357e24 */ /* 0x000fe2000f8e00ff */
[C---:B------:R-:W-:Y:S01]  /*1dc0*/  LOP3.LUT R34, R130.reuse, 0x40, RZ, 0x3c, !PT ;  /* 0x0000004082227812 */ /* 0x040fe200078e3cff */
[----:B------:R-:W-:Y:S01]  /*1dd0*/  IMAD R122, R13, 0x2, R124 ;  /* 0x000000020d7a7824 */ /* 0x000fe200078e027c */
[----:B------:R-:W-:Y:S01]  /*1de0*/  LOP3.LUT R32, R37, 0x18, RZ, 0xfc, !PT ;  /* 0x0000001825207812 */ /* 0x000fe200078efcff */
[----:B------:R-:W-:Y:S01]  /*1df0*/  IMAD.WIDE R52, R53, 0x4, R10 ;  /* 0x0000000435347825 */ /* 0x000fe200078e020a */
[----:B------:R-:W-:Y:S01]  /*1e00*/  LOP3.LUT R31, R37, 0x1a, RZ, 0xfc, !PT ;  /* 0x0000001a251f7812 */ /* 0x000fe200078efcff */
[----:B------:R-:W-:Y:S01]  /*1e10*/  USHF.L.U32 UR27, UR17, 0x2, URZ ;  /* 0x00000002111b7899 */ /* 0x000fe200080006ff */
[C---:B------:R-:W-:Y:S01]  /*1e20*/  LOP3.LUT R29, R130.reuse, 0x50, RZ, 0x3c, !PT ;  /* 0x00000050821d7812 */ /* 0x040fe200078e3cff */
[----:B------:R-:W-:Y:S01]  /*1e30*/  IMAD.U32 R45, RZ, RZ, UR24 ;  /* 0x00000018ff2d7e24 */ /* 0x000fe2000f8e00ff */
[----:B------:R-:W-:Y:S01]  /*1e40*/  LOP3.LUT R27, R130, 0x60, RZ, 0x3c, !PT ;  /* 0x00000060821b7812 */ /* 0x000fe200078e3cff */
[----:B------:R-:W-:Y:S01]  /*1e50*/  VIADD R48, R49, UR10 ;  /* 0x0000000a31307c36 */ /* 0x000fe20008000000 */
[----:B------:R-:W-:Y:S01]  /*1e60*/  LOP3.LUT R30, R37, 0x1c, RZ, 0xfc, !PT ;  /* 0x0000001c251e7812 */ /* 0x000fe200078efcff */
[----:B------:R-:W-:Y:S01]  /*1e70*/  IMAD R45, R45, 0x2, R122 ;  /* 0x000000022d2d7824 */ /* 0x000fe200078e027a */
[----:B------:R-:W-:-:S02]  /*1e80*/  USHF.L.U64.HI UR28, UR17, 0x2, UR19 ;  /* 0x00000002111c7899 */ /* 0x000fc40008010213 */
[----:B------:R-:W-:Y:S01]  /*1e90*/  IMAD.U32 R117, RZ, RZ, UR17 ;  /* 0x00000011ff757e24 */ /* 0x000fe2000f8e00ff */
[----:B------:R-:W-:Y:S01]  /*1ea0*/  USHF.R.S32.HI UR20, URZ, 0x1f, UR18 ;  /* 0x0000001fff147899 */ /* 0x000fe20008011412 */
[----:B------:R-:W-:Y:S01]  /*1eb0*/  IMAD.U32 R42, RZ, RZ, UR24 ;  /* 0x00000018ff2a7e24 */ /* 0x000fe2000f8e00ff */
[----:B------:R-:W-:Y:S01]  /*1ec0*/  USHF.L.U32 UR29, UR18, 0x2, URZ ;  /* 0x00000002121d7899 */ /* 0x000fe200080006ff */
[----:B------:R-:W-:Y:S01]  /*1ed0*/  IMAD.U32 R55, RZ, RZ, UR17 ;  /* 0x00000011ff377e24 */ /* 0x000fe2000f8e00ff */
[----:B------:R-:W-:Y:S01]  /*1ee0*/  USHF.L.U64.HI UR30, UR18, 0x2, UR20 ;  /* 0x00000002121e7899 */ /* 0x000fe20008010214 */
[----:B------:R-:W-:Y:S02]  /*1ef0*/  IMAD.U32 R51, RZ, RZ, UR17 ;  /* 0x00000011ff337e24 */ /* 0x000fe4000f8e00ff */
[----:B------:R-:W-:Y:S01]  /*1f00*/  IMAD.U32 R35, RZ, RZ, UR24 ;  /* 0x00000018ff237e24 */ /* 0x000fe2000f8e00ff */
[----:B------:R2:W3:Y:S02]  /*1f10*/  @!UP2 SYNCS.EXCH.64 URZ, [UR10+0xc008], UR4 ;  /* 0x00c008040affa5b2 */ /* 0x0004e40008000100 */
[----:B------:R-:W-:Y:S01]  /*1f20*/  @!PT LDS RZ, [RZ] ;  /* 0x00000000fffff984 */ /* 0x000fe20000000800 */
[----:B------:R-:W-:Y:S01]  /*1f30*/  @!PT LDS RZ, [RZ] ;  /* 0x00000000fffff984 */ /* 0x000fe20000000800 */
[----:B------:R-:W-:Y:S01]  /*1f40*/  @!PT LDS RZ, [RZ] ;  /* 0x00000000fffff984 */ /* 0x000fe20000000800 */
[----:B---3--:R3:W-:Y:S01]  /*1f50*/  LDGSTS.E [R131], desc[UR22][R4.64], P6 ;  /* 0x0000000004837fae */ /* 0x0087e2000b1a1016 */
[----:B------:R-:W-:-:S02]  /*1f60*/  VIADD R39, R41, UR10 ;  /* 0x0000000a29277c36 */ /* 0x000fc40008000000 */
[----:B------:R-:W-:Y:S01]  /*1f70*/  IMAD.U32 R121, RZ, RZ, UR17 ;  /* 0x00000011ff797e24 */ /* 0x000fe2000f8e00ff */
[----:B------:R4:W-:Y:S01]  /*1f80*/  LDGSTS.E [R131+0x8], desc[UR22][R6.64], P5 ;  /* 0x0000800006837fae */ /* 0x0009e2000a9a1016 */
[-C--:B------:R-:W-:Y:S01]  /*1f90*/  ISETP.GE.AND P5, PT, R126, R144.reuse, PT ;  /* 0x000000907e00720c */ /* 0x080fe20003fa6270 */
[----:B------:R-:W-:Y:S02]  /*1fa0*/  IMAD.U32 R119, RZ, RZ, UR17 ;  /* 0x00000011ff777e24 */ /* 0x000fe4000f8e00ff */
[----:B------:R5:W-:Y:S01]  /*1fb0*/  LDGSTS.E [R129], desc[UR22][R10.64], P4 ;  /* 0x000000000a817fae */ /* 0x000be2000a1a1016 */
[----:B-1----:R-:W-:Y:S01]  /*1fc0*/  SEL R8, R20, RZ, !P5 ;  /* 0x000000ff14087207 */ /* 0x002fe20006800000 */
[----:B------:R-:W-:Y:S01]  /*1fd0*/  IMAD.U32 R15, RZ, RZ, UR24 ;  /* 0x00000018ff0f7e24 */ /* 0x000fe2000f8e00ff */
[-C--:B------:R-:W-:Y:S01]  /*1fe0*/  ISETP.GE.AND P5, PT, R123, R144.reuse, PT ;  /* 0x000000907b00720c */ /* 0x080fe20003fa6270 */
[----:B------:R-:W-:Y:S01]  /*1ff0*/  VIADD R33, R34, UR10 ;  /* 0x0000000a22217c36 */ /* 0x000fe20008000000 */
[-C--:B---3--:R-:W-:Y:S01]  /*2000*/  LEA R4, P4, R127, R21.reuse, 0x2 ;  /* 0x000000157f047211 */ /* 0x088fe200078810ff */
[----:B------:R-:W-:Y:S01]  /*2010*/  IMAD.U32 R91, RZ, RZ, UR17 ;  /* 0x00000011ff5b7e24 */ /* 0x000fe2000f8e00ff */
[----:B--2---:R-:W1:Y:S01]  /*2020*/  LDCU UR4, c[0x0][0x3b0] ;  /* 0x00007600ff0477ac */ /* 0x004e620008000800 */
[----:B----4-:R-:W-:Y:S01]  /*2030*/  LEA R6, P6, R124, R21, 0x2 ;  /* 0x000000157c067211 */ /* 0x010fe200078c10ff */
[----:B------:R-:W-:Y:S01]  /*2040*/  VIADD R28, R29, UR10 ;  /* 0x0000000a1d1c7c36 */ /* 0x000fe20008000000 */
[-C--:B------:R-:W-:Y:S01]  /*2050*/  LEA.HI.X.SX32 R5, R127, R9.reuse, 0x2, P4 ;  /* 0x000000097f057211 */ /* 0x080fe200020f16ff */
[----:B------:R-:W-:Y:S01]  /*2060*/  VIADD R146, R144, 0xffffffe0 ;  /* 0xffffffe090927836 */ /* 0x000fe20000000000 */
[----:B------:R-:W-:Y:S01]  /*2070*/  ISETP.GE.AND P4, PT, R125, R144, PT ;  /* 0x000000907d00720c */ /* 0x000fe20003f86270 */
[----:B------:R-:W-:Y:S01]  /*2080*/  IMAD.U32 R97, RZ, RZ, UR17 ;  /* 0x00000011ff617e24 */ /* 0x000fe2000f8e00ff */
[----:B------:R-:W-:Y:S01]  /*2090*/  LEA.HI.X.SX32 R7, R124, R9, 0x2, P6 ;  /* 0x000000097c077211 */ /* 0x000fe200030f16ff */
[----:B------:R2:W-:Y:S01]  /*20a0*/  LDGSTS.E [R129+0x8], desc[UR22][R4.64], P1 ;  /* 0x0000800004817fae */ /* 0x0005e200089a1016 */
[----:B------:R-:W-:Y:S01]  /*20b0*/  SEL R12, R20, RZ, !P4 ;  /* 0x000000ff140c7207 */ /* 0x000fe20006000000 */
[----:B------:R-:W-:Y:S01]  /*20c0*/  IMAD.WIDE R54, R55, 0x4, R4 ;  /* 0x0000000437367825 */ /* 0x000fe200078e0204 */
[----:B-----5:R-:W-:Y:S01]  /*20d0*/  LEA R10, P6, R122, R21, 0x2 ;  /* 0x000000157a0a7211 */ /* 0x020fe200078c10ff */
[----:B------:R3:W-:Y:S01]  /*20e0*/  LDGSTS.E [R48], desc[UR22][R6.64], P2 ;  /* 0x0000000006307fae */ /* 0x0007e200091a1016 */
[----:B------:R-:W-:Y:S01]  /*20f0*/  ISETP.NE.U32.AND P4, PT, R8, RZ, PT ;  /* 0x000000ff0800720c */ /* 0x000fe20003f85070 */
[----:B------:R-:W-:Y:S01]  /*2100*/  IMAD.WIDE R50, R51, 0x4, R6 ;  /* 0x0000000433327825 */ /* 0x000fe200078e0206 */
[----:B------:R-:W-:-:S02]  /*2110*/  SEL R8, R20, RZ, !P5 ;  /* 0x000000ff14087207 */ /* 0x000fc40006800000 */
[----:B------:R-:W-:Y:S01]  /*2120*/  LEA.HI.X.SX32 R11, R122, R9, 0x2, P6 ;  /* 0x000000097a0b7211 */ /* 0x000fe200030f16ff */
[----:B------:R-:W-:Y:S01]  /*2130*/  IMAD.U32 R99, RZ, RZ, UR17 ;  /* 0x00000011ff637e24 */ /* 0x000fe2000f8e00ff */
[----:B------:R-:W-:Y:S01]  /*2140*/  ISETP.NE.U32.AND P6, PT, R8, RZ, PT ;  /* 0x000000ff0800720c */ /* 0x000fe20003fc5070 */
[----:B------:R-:W-:Y:S01]  /*2150*/  IMAD.U32 R8, RZ, RZ, UR24 ;  /* 0x00000018ff087e24 */ /* 0x000fe2000f8e00ff */
[-C--:B------:R-:W-:Y:S01]  /*2160*/  ISETP.GE.AND P2, PT, R47, R144.reuse, PT ;  /* 0x000000902f00720c */ /* 0x080fe20003f46270 */
[----:B------:R-:W-:Y:S01]  /*2170*/  IMAD.WIDE R116, R117, 0x4, R10 ;  /* 0x0000000475747825 */ /* 0x000fe200078e020a */
[----:B------:R4:W-:Y:S01]  /*2180*/  LDGSTS.E [R48+0x8], desc[UR22][R10.64], P3 ;  /* 0x000080000a307fae */ /* 0x0009e200099a1016 */
[-C--:B------:R-:W-:Y:S02]  /*2190*/  ISETP.GE.AND P1, PT, R46, R144.reuse, PT ;  /* 0x000000902e00720c */ /* 0x080fe40003f26270 */
[----:B------:R-:W-:Y:S01]  /*21a0*/  IMAD R43, R8, 0x2, R45 ;  /* 0x00000002082b7824 */ /* 0x000fe200078e022d */
[----:B--2---:R-:W-:Y:S01]  /*21b0*/  SEL R5, R20, RZ, !P2 ;  /* 0x000000ff14057207 */ /* 0x004fe20005000000 */
[----:B-1----:R-:W-:Y:S01]  /*21c0*/  IMAD R24, R24, UR4, RZ ;  /* 0x0000000418187c24 */ /* 0x002fe2000f8e02ff */
[----:B------:R-:W-:Y:S01]  /*21d0*/  ISETP.GE.AND P2, PT, R44, R144, PT ;  /* 0x000000902c00720c */ /* 0x000fe20003f46270 */
[----:B------:R-:W-:Y:S01]  /*21e0*/  IMAD R42, R42, 0x2, R43 ;  /* 0x000000022a2a7824 */ /* 0x000fe200078e022b */
[C---:B------:R-:W-:Y:S01]  /*21f0*/  SEL R8, R20.reuse, RZ, !P1 ;  /* 0x000000ff14087207 */ /* 0x040fe20004800000 */
[----:B------:R-:W-:Y:S01]  /*2200*/  IMAD.U32 R101, RZ, RZ, UR17 ;  /* 0x00000011ff657e24 */ /* 0x000fe2000f8e00ff */
[----:B---3--:R-:W-:Y:S01]  /*2210*/  LEA R6, P3, R45, R21, 0x2 ;  /* 0x000000152d067211 */ /* 0x008fe200078610ff */
[----:B------:R-:W-:Y:S01]  /*2220*/  IMAD R23, R23, UR4, RZ ;  /* 0x0000000417177c24 */ /* 0x000fe2000f8e02ff */
[----:B----4-:R-:W-:Y:S01]  /*2230*/  SEL R10, R20, RZ, !P2 ;  /* 0x000000ff140a7207 */ /* 0x010fe20005000000 */
[----:B------:R-:W-:Y:S01]  /*2240*/  IMAD.U32 R11, RZ, RZ, UR24 ;  /* 0x00000018ff0b7e24 */ /* 0x000fe2000f8e00ff */
[----:B------:R-:W-:Y:S01]  /*2250*/  ISETP.NE.U32.AND P5, PT, R12, RZ, PT ;  /* 0x000000ff0c00720c */ /* 0x000fe20003fa5070 */
[----:B------:R-:W-:Y:S01]  /*2260*/  IMAD.U32 R103, RZ, RZ, UR17 ;  /* 0x00000011ff677e24 */ /* 0x000fe2000f8e00ff */
[----:B------:R-:W-:Y:S01]  /*2270*/  ISETP.NE.U32.AND P2, PT, R8, RZ, PT ;  /* 0x000000ff0800720c */ /* 0x000fe20003f45070 */
[----:B------:R-:W-:Y:S01]  /*2280*/  IMAD R40, R11, 0x2, R42 ;  /* 0x000000020b287824 */ /* 0x000fe200078e022a */
[----:B------:R-:W-:Y:S01]  /*2290*/  LEA.HI.X.SX32 R7, R45, R9, 0x2, P3 ;  /* 0x000000092d077211 */ /* 0x000fe200018f16ff */
[----:B------:R-:W-:Y:S01]  /*22a0*/  IMAD.U32 R8, RZ, RZ, UR24 ;  /* 0x00000018ff087e24 */ /* 0x000fe2000f8e00ff */
[----:B------:R-:W-:Y:S01]  /*22b0*/  LEA R4, P3, R43, R21, 0x2 ;  /* 0x000000152b047211 */ /* 0x000fe200078610ff */
[----:B------:R-:W-:Y:S01]  /*22c0*/  IMAD R38, R13, 0x2, R40 ;  /* 0x000000020d267824 */ /* 0x000fe200078e0228 */
[----:B------:R-:W-:Y:S01]  /*22d0*/  ISETP.NE.U32.AND P1, PT, R5, RZ, PT ;  /* 0x000000ff0500720c */ /* 0x000fe20003f25070 */
[----:B------:R1:W-:Y:S01]  /*22e0*/  LDGSTS.E [R39], desc[UR22][R6.64], P4 ;  /* 0x0000000006277fae */ /* 0x0003e2000a1a1016 */
[----:B------:R-:W-:Y:S01]  /*22f0*/  LEA.HI.X.SX32 R5, R43, R9, 0x2, P3 ;  /* 0x000000092b057211 */ /* 0x000fe200018f16ff */
[----:B------:R-:W-:Y:S01]  /*2300*/  IMAD R35, R35, 0x2, R38 ;  /* 0x0000000223237824 */ /* 0x000fe200078e0226 */
[----:B------:R-:W-:Y:S01]  /*2310*/  LEA R12, P4, R42, R21, 0x2 ;  /* 0x000000152a0c7211 */ /* 0x000fe200078810ff */
[----:B------:R-:W-:Y:S01]  /*2320*/  IMAD.WIDE R120, R121, 0x4, R6 ;  /* 0x0000000479787825 */ /* 0x000fe200078e0206 */
[----:B------:R-:W-:Y:S01]  /*2330*/  ISETP.NE.U32.AND P3, PT, R10, RZ, PT ;  /* 0x000000ff0a00720c */ /* 0x000fe20003f65070 */
[----:B------:R2:W-:Y:S01]  /*2340*/  LDGSTS.E [R39+0x8], desc[UR22][R4.64], P5 ;  /* 0x0000800004277fae */ /* 0x0005e2000a9a1016 */
[----:B------:R-:W-:Y:S01]  /*2350*/  LEA.HI.X.SX32 R13, R42, R9, 0x2, P4 ;  /* 0x000000092a0d7211 */ /* 0x000fe200020f16ff */
[----:B------:R-:W-:-:S02]  /*2360*/  IMAD R8, R8, 0x2, R35 ;  /* 0x0000000208087824 */ /* 0x000fc400078e0223 */
[----:B------:R-:W-:Y:S02]  /*2370*/  IMAD.WIDE R118, R119, 0x4, R4 ;  /* 0x0000000477767825 */ /* 0x000fe400078e0204 */
[----:B------:R3:W-:Y:S02]  /*2380*/  LDGSTS.E [R33], desc[UR22][R12.64], P6 ;  /* 0x000000000c217fae */ /* 0x0007e4000b1a1016 */
[----:B------:R-:W-:Y:S02]  /*2390*/  IMAD R14, R11, 0x2, R8 ;  /* 0x000000020b0e7824 */ /* 0x000fe400078e0208 */
[----:B-1----:R-:W-:Y:S02]  /*23a0*/  IMAD.U32 R7, RZ, RZ, UR24 ;  /* 0x00000018ff077e24 */ /* 0x002fe4000f8e00ff */
[----:B------:R-:W-:Y:S01]  /*23b0*/  IMAD R22, R15, 0x2, R14 ;  /* 0x000000020f167824 */ /* 0x000fe200078e020e */
[-C--:B--2---:R-:W-:Y:S01]  /*23c0*/  LEA R4, P4, R8, R21.reuse, 0x2 ;  /* 0x0000001508047211 */ /* 0x084fe200078810ff */
[----:B------:R-:W-:Y:S01]  /*23d0*/  IMAD.WIDE R90, R91, 0x4, R12 ;  /* 0x000000045b5a7825 */ /* 0x000fe200078e020c */
[----:B------:R-:W-:-:S02]  /*23e0*/  LEA R10, P5, R14, R21, 0x2 ;  /* 0x000000150e0a7211 */ /* 0x000fc400078a10ff */
[----:B------:R-:W-:Y:S01]  /*23f0*/  LEA.HI.X.SX32 R5, R8, R9, 0x2, P4 ;  /* 0x0000000908057211 */ /* 0x000fe200020f16ff */
[----:B------:R-:W-:Y:S01]  /*2400*/  IMAD R26, R7, 0x2, R22 ;  /* 0x00000002071a7824 */ /* 0x000fe200078e0216 */
[----:B------:R-:W-:Y:S01]  /*2410*/  LEA R6, P4, R22, R21, 0x2 ;  /* 0x0000001516067211 */ /* 0x000fe200078810ff */
[----:B------:R-:W-:Y:S01]  /*2420*/  IMAD R19, R19, UR4, RZ ;  /* 0x0000000413137c24 */ /* 0x000fe2000f8e02ff */
[----:B------:R-:W-:Y:S01]  /*2430*/  LEA.HI.X.SX32 R11, R14, R9, 0x2, P5 ;  /* 0x000000090e0b7211 */ /* 0x000fe200028f16ff */
[----:B------:R-:W-:Y:S01]  /*2440*/  IMAD.WIDE R100, R101, 0x4, R4 ;  /* 0x0000000465647825 */ /* 0x000fe200078e0204 */
[----:B------:R-:W-:Y:S02]  /*2450*/  LEA R92, P6, R26, R21, 0x2 ;  /* 0x000000151a5c7211 */ /* 0x000fe400078c10ff */
[----:B------:R-:W-:Y:S01]  /*2460*/  LEA.HI.X.SX32 R7, R22, R9, 0x2, P4 ;  /* 0x0000000916077211 */ /* 0x000fe200020f16ff */
[----:B------:R-:W-:Y:S01]  /*2470*/  IMAD.WIDE R102, R103, 0x4, R10 ;  /* 0x0000000467667825 */ /* 0x000fe200078e020a */
[----:B------:R-:W-:-:S02]  /*2480*/  ISETP.GE.AND P4, PT, R32, R144, PT ;  /* 0x000000902000720c */ /* 0x000fc40003f86270 */
[----:B------:R-:W-:Y:S01]  /*2490*/  LEA R14, P5, R40, R21, 0x2 ;  /* 0x00000015280e7211 */ /* 0x000fe200078a10ff */
[----:B------:R-:W-:Y:S01]  /*24a0*/  IMAD.U32 R95, RZ, RZ, UR17 ;  /* 0x00000011ff5f7e24 */ /* 0x000fe2000f8e00ff */
[----:B------:R-:W-:Y:S01]  /*24b0*/  LEA.HI.X.SX32 R93, R26, R9, 0x2, P6 ;  /* 0x000000091a5d7211 */ /* 0x000fe200030f16ff */
[----:B------:R-:W-:Y:S01]  /*24c0*/  VIADD R26, R27, UR10 ;  /* 0x0000000a1b1a7c36 */ /* 0x000fe20008000000 */
[----:B---3--:R-:W-:Y:S01]  /*24d0*/  LEA R12, P6, R38, R21, 0x2 ;  /* 0x00000015260c7211 */ /* 0x008fe200078c10ff */
[----:B------:R-:W-:Y:S01]  /*24e0*/  IMAD.U32 R105, RZ, RZ, UR17 ;  /* 0x00000011ff697e24 */ /* 0x000fe2000f8e00ff */
[----:B------:R-:W-:Y:S01]  /*24f0*/  SEL R22, R20, RZ, !P4 ;  /* 0x000000ff14167207 */ /* 0x000fe20006000000 */
[----:B------:R-:W-:Y:S01]  /*2500*/  IMAD.U32 R107, RZ, RZ, UR18 ;  /* 0x00000012ff6b7e24 */ /* 0x000fe2000f8e00ff */
[-C--:B------:R-:W-:Y:S01]  /*2510*/  LEA.HI.X.SX32 R15, R40, R9.reuse, 0x2, P5 ;  /* 0x00000009280f7211 */ /* 0x080fe200028f16ff */
[----:B------:R-:W-:Y:S01]  /*2520*/  IMAD R18, R18, UR4, RZ ;  /* 0x0000000412127c24 */ /* 0x000fe2000f8e02ff */
[-C--:B------:R-:W-:Y:S01]  /*2530*/  ISETP.GE.AND P5, PT, R31, R144.reuse, PT ;  /* 0x000000901f00720c */ /* 0x080fe20003fa6270 */
[----:B------:R-:W-:Y:S01]  /*2540*/  IMAD R17, R17, UR4, RZ ;  /* 0x0000000411117c24 */ /* 0x000fe2000f8e02ff */
[----:B------:R-:W-:Y:S01]  /*2550*/  LEA.HI.X.SX32 R13, R38, R9, 0x2, P6 ;  /* 0x00000009260d7211 */ /* 0x000fe200030f16ff */
[----:B------:R-:W-:Y:S01]  /*2560*/  LDGSTS.E [R33+0x8], desc[UR22][R14.64], P1 ;  /* 0x000080000e217fae */ /* 0x000fe200089a1016 */
[----:B------:R-:W-:Y:S01]  /*2570*/  ISETP.NE.U32.AND P6, PT, R22, RZ, PT ;  /* 0x000000ff1600720c */ /* 0x000fe20003fc5070 */
[----:B------:R-:W-:Y:S01]  /*2580*/  IMAD.WIDE R94, R95, 0x4, R14 ;  /* 0x000000045f5e7825 */ /* 0x000fe200078e020e */
[----:B------:R-:W-:Y:S01]  /*2590*/  SEL R25, R20, RZ, !P5 ;  /* 0x000000ff14197207 */ /* 0x000fe20006800000 */
[----:B------:R1:W-:Y:S01]  /*25a0*/  LDGSTS.E [R28], desc[UR22][R12.64], P2 ;  /* 0x000000000c1c7fae */ /* 0x0003e200091a1016 */
[----:B------:R-:W-:Y:S01]  /*25b0*/  LEA R8, P5, R35, R21, 0x2 ;  /* 0x0000001523087211 */ /* 0x000fe200078a10ff */
[----:B------:R-:W-:Y:S01]  /*25c0*/  IMAD.WIDE R96, R97, 0x4, R12 ;  /* 0x0000000461607825 */ /* 0x000fe200078e020c */
[----:B------:R-:W-:-:S02]  /*25d0*/  ISETP.GE.AND P4, PT, R30, R144, PT ;  /* 0x000000901e00720c */ /* 0x000fc40003f86270 */
[----:B------:R-:W-:Y:S01]  /*25e0*/  LEA.HI.X.SX32 R9, R35, R9, 0x2, P5 ;  /* 0x0000000923097211 */ /* 0x000fe200028f16ff */
[----:B------:R-:W-:Y:S01]  /*25f0*/  IMAD.WIDE R104, R105, 0x4, R6 ;  /* 0x0000000469687825 */ /* 0x000fe200078e0206 */
[----:B------:R-:W-:Y:S02]  /*2600*/  ISETP.NE.U32.AND P5, PT, R25, RZ, PT ;  /* 0x000000ff1900720c */ /* 0x000fe40003fa5070 */
[C---:B------:R-:W-:Y:S01]  /*2610*/  LOP3.LUT R25, R37.reuse, 0x1e, RZ, 0xfc, !PT ;  /* 0x0000001e25197812 */ /* 0x040fe200078efcff */
[----:B------:R2:W-:Y:S01]  /*2620*/  LDGSTS.E [R28+0x8], desc[UR22][R8.64], P3 ;  /* 0x00008000081c7fae */ /* 0x0005e200099a1016 */
[----:B------:R-:W-:Y:S01]  /*2630*/  ISETP.GE.AND P3, PT, R37, R146, PT ;  /* 0x000000922500720c */ /* 0x000fe20003f66270 */
[----:B------:R-:W-:Y:S01]  /*2640*/  IMAD.WIDE R98, R99, 0x4, R8 ;  /* 0x0000000463627825 */ /* 0x000fe200078e0208 */
[----:B------:R-:W-:Y:S01]  /*2650*/  SEL R21, R20, RZ, !P4 ;  /* 0x000000ff14157207 */ /* 0x000fe20006000000 */
[----:B------:R3:W-:Y:S01]  /*2660*/  LDGSTS.E [R26], desc[UR22][R4.64], P6 ;  /* 0x00000000041a7fae */ /* 0x0007e2000b1a1016 */
[-C--:B------:R-:W-:Y:S01]  /*2670*/  ISETP.GE.AND P6, PT, R25, R144.reuse, PT ;  /* 0x000000901900720c */ /* 0x080fe20003fc6270 */
[----:B------:R-:W-:Y:S01]  /*2680*/  IMAD.U32 R109, RZ, RZ, UR18 ;  /* 0x00000012ff6d7e24 */ /* 0x000fe2000f8e00ff */
[----:B------:R-:W-:Y:S01]  /*2690*/  ISETP.GE.AND P2, PT, R145, R144, PT ;  /* 0x000000909100720c */ /* 0x000fe20003f46270 */
[----:B------:R-:W-:Y:S01]  /*26a0*/  IMAD R16, R16, UR4, RZ ;  /* 0x0000000410107c24 */ /* 0x000fe2000f8e02ff */
[----:B-1----:R-:W-:Y:S01]  /*26b0*/  SEL R12, R20, RZ, !P6 ;  /* 0x000000ff140c7207 */ /* 0x002fe20007000000 */
[----:B------:R1:W-:Y:S01]  /*26c0*/  LDGSTS.E [R26+0x8], desc[UR22][R10.64], P5 ;  /* 0x000080000a1a7fae */ /* 0x0003e2000a9a1016 */
[----:B------:R-:W-:Y:S01]  /*26d0*/  SEL R13, RZ, 0x4, P3 ;  /* 0x00000004ff0d7807 */ /* 0x000fe20001800000 */
[----:B------:R-:W-:Y:S01]  /*26e0*/  IMAD R15, R61, UR4, RZ ;  /* 0x000000043d0f7c24 */ /* 0x000fe2000f8e02ff */
[-C--:B--2---:R-:W-:Y:S01]  /*26f0*/  LEA R8, P6, R24, R70.reuse, 0x2 ;  /* 0x0000004618087211 */ /* 0x084fe200078c10ff */
[----:B------:R-:W-:Y:S01]  /*2700*/  IMAD R14, R60, UR4, RZ ;  /* 0x000000043c0e7c24 */ /* 0x000fe2000f8e02ff */
[----:B------:R-:W-:Y:S01]  /*2710*/  ISETP.NE.U32.AND P4, PT, R21, RZ, PT ;  /* 0x000000ff1500720c */ /* 0x000fe20003f85070 */
[----:B------:R-:W-:Y:S01]  /*2720*/  IMAD.U32 R111, RZ, RZ, UR18 ;  /* 0x00000012ff6f7e24 */ /* 0x000fe2000f8e00ff */
[----:B---3--:R-:W-:Y:S01]  /*2730*/  LEA R4, P3, R23, R70, 0x2 ;  /* 0x0000004617047211 */ /* 0x008fe200078610ff */
[----:B------:R-:W-:Y:S01]  /*2740*/  IMAD.U32 R113, RZ, RZ, UR18 ;  /* 0x00000012ff717e24 */ /* 0x000fe2000f8e00ff */
[----:B------:R-:W-:Y:S01]  /*2750*/  SEL R20, R20, RZ, !P2 ;  /* 0x000000ff14147207 */ /* 0x000fe20005000000 */
[----:B------:R-:W-:Y:S01]  /*2760*/  IMAD.U32 R115, RZ, RZ, UR18 ;  /* 0x00000012ff737e24 */ /* 0x000fe2000f8e00ff */
[-C--:B------:R-:W-:Y:S01]  /*2770*/  LEA.HI.X.SX32 R9, R24, R68.reuse, 0x2, P6 ;  /* 0x0000004418097211 */ /* 0x080fe200030f16ff */
[----:B------:R-:W-:Y:S01]  /*2780*/  IMAD.U32 R89, RZ, RZ, UR18 ;  /* 0x00000012ff597e24 */ /* 0x000fe2000f8e00ff */
[----:B------:R-:W-:Y:S01]  /*2790*/  ISETP.NE.U32.AND P6, PT, R12, RZ, PT ;  /* 0x000000ff0c00720c */ /* 0x000fe20003fc5070 */
[----:B------:R-:W-:Y:S01]  /*27a0*/  IMAD.U32 R85, RZ, RZ, UR18 ;  /* 0x00000012ff557e24 */ /* 0x000fe2000f8e00ff */
[----:B------:R-:W-:Y:S01]  /*27b0*/  LOP3.LUT R22, R130, 0x70, RZ, 0x3c, !PT ;  /* 0x0000007082167812 */ /* 0x000fe200078e3cff */
[----:B------:R-:W-:Y:S01]  /*27c0*/  IMAD.WIDE R106, R107, 0x4, R8 ;  /* 0x000000046b6a7825 */ /* 0x000fe200078e0208 */
[----:B------:R-:W-:-:S02]  /*27d0*/  LEA.HI.X.SX32 R5, R23, R68, 0x2, P3 ;  /* 0x0000004417057211 */ /* 0x000fc400018f16ff */
[----:B------:R-:W-:Y:S01]  /*27e0*/  ISETP.NE.U32.AND P3, PT, R20, RZ, PT ;  /* 0x000000ff1400720c */ /* 0x000fe20003f65070 */
[----:B------:R-:W-:Y:S01]  /*27f0*/  VIADD R21, R22, UR10 ;  /* 0x0000000a16157c36 */ /* 0x000fe20008000000 */
[----:B------:R-:W-:Y:S01]  /*2800*/  ISETP.GT.AND P1, PT, R141, 0x3f, PT ;  /* 0x0000003f8d00780c */ /* 0x000fe20003f24270 */
[----:B------:R-:W-:Y:S01]  /*2810*/  VIADD R20, R132, UR10 ;  /* 0x0000000a84147c36 */ /* 0x000fe20008000000 */
[----:B------:R-:W-:Y:S01]  /*2820*/  ISETP.GE.AND P2, PT, R140, R146, PT ;  /* 0x000000928c00720c */ /* 0x000fe20003f46270 */
[----:B------:R-:W-:Y:S01]  /*2830*/  IMAD.WIDE R108, R109, 0x4, R4 ;  /* 0x000000046d6c7825 */ /* 0x000fe200078e0204 */
[----:B------:R2:W-:Y:S01]  /*2840*/  LDGSTS.E [R21], desc[UR22][R6.64], P4 ;  /* 0x0000000006157fae */ /* 0x0005e2000a1a1016 */
[----:B-1----:R-:W-:Y:S02]  /*2850*/  LEA R10, P4, R19, R70, 0x2 ;  /* 0x00000046130a7211 */ /* 0x002fe400078810ff */
[----:B------:R-:W-:Y:S01]  /*2860*/  SEL R13, R13, RZ, P1 ;  /* 0x000000ff0d0d7207 */ /* 0x000fe20000800000 */
[----:B------:R-:W-:Y:S01]  /*2870*/  LDGSTS.E [R21+0x8], desc[UR22][R92.64], P6 ;  /* 0x000080005c157fae */ /* 0x000fe2000b1a1016 */
[----:B------:R-:W-:Y:S01]  /*2880*/  LEA.HI.X.SX32 R11, R19, R68, 0x2, P4 ;  /* 0x00000044130b7211 */ /* 0x000fe200020f16ff */
[----:B------:R-:W-:Y:S01]  /*2890*/  IMAD.U32 R87, RZ, RZ, UR18 ;  /* 0x00000012ff577e24 */ /* 0x000fe2000f8e00ff */
[----:B------:R-:W-:Y:S01]  /*28a0*/  SEL R12, RZ, 0x4, P2 ;  /* 0x00000004ff0c7807 */ /* 0x000fe20001000000 */
[----:B------:R-:W0:Y:S01]  /*28b0*/  LDGDEPBAR ;  /* 0x00000000000079af */ /* 0x000e220000000000 */
[----:B------:R-:W-:Y:S01]  /*28c0*/  ISETP.NE.U32.AND P2, PT, R13, RZ, PT ;  /* 0x000000ff0d00720c */ /* 0x000fe20003f45070 */
[----:B------:R-:W-:Y:S01]  /*28d0*/  IMAD R13, R64, UR4, RZ ;  /* 0x00000004400d7c24 */ /* 0x000fe2000f8e02ff */
[----:B------:R-:W-:Y:S01]  /*28e0*/  SEL R12, R12, RZ, P1 ;  /* 0x000000ff0c0c7207 */ /* 0x000fe20000800000 */
[----:B------:R1:W-:Y:S01]  /*28f0*/  LDGSTS.E [R20+0x6000], desc[UR22][R8.64], P3 ;  /* 0x0600000008147fae */ /* 0x0003e200099a1016 */
[----:B--2---:R-:W-:Y:S01]  /*2900*/  LEA R6, P6, R18, R70, 0x2 ;  /* 0x0000004612067211 */ /* 0x004fe200078c10ff */
[----:B------:R-:W-:Y:S01]  /*2910*/  IMAD.WIDE R110, R111, 0x4, R10 ;  /* 0x000000046f6e7825 */ /* 0x000fe200078e020a */
[----:B------:R-:W-:Y:S01]  /*2920*/  ISETP.NE.U32.AND P5, PT, R12, RZ, PT ;  /* 0x000000ff0c00720c */ /* 0x000fe20003fa5070 */
[----:B------:R2:W-:Y:S01]  /*2930*/  LDGSTS.E [R20+0x6400], desc[UR22][R4.64], P3 ;  /* 0x0640000004147fae */ /* 0x0005e200099a1016 */
[----:B------:R-:W-:Y:S01]  /*2940*/  LEA.HI.X.SX32 R7, R18, R68, 0x2, P6 ;  /* 0x0000004412077211 */ /* 0x000fe200030f16ff */
[----:B------:R-:W-:Y:S01]  /*2950*/  IMAD.U32 R81, RZ, RZ, UR18 ;  /* 0x00000012ff517e24 */ /* 0x000fe2000f8e00ff */
[----:B------:R-:W-:Y:S01]  /*2960*/  LOP3.LUT R12, R132, 0x40, RZ, 0x3c, !PT ;  /* 0x00000040840c7812 */ /* 0x000fe200078e3cff */
[----:B------:R3:W-:Y:S01]  /*2970*/  LDGSTS.E [R20+0x6800], desc[UR22][R10.64], P3 ;  /* 0x068000000a147fae */ /* 0x0007e200099a1016 */
[----:B------:R-:W-:-:S02]  /*2980*/  IMAD.U32 R79, RZ, RZ, UR18 ;  /* 0x00000012ff4f7e24 */ /* 0x000fc4000f8e00ff */
[----:B------:R-:W-:Y:S01]  /*2990*/  IMAD.WIDE R112, R113, 0x4, R6 ;  /* 0x0000000471707825 */ /* 0x000fe200078e0206 */
[C---:B-1----:R-:W-:Y:S01]  /*29a0*/  LEA R8, P4, R17.reuse, R70, 0x2 ;  /* 0x0000004611087211 */ /* 0x042fe200078810ff */
[----:B------:R1:W-:Y:S02]  /*29b0*/  LDGSTS.E [R20+0x6c00], desc[UR22][R6.64], P3 ;  /* 0x06c0000006147fae */ /* 0x0003e400099a1016 */
[----:B------:R-:W-:Y:S01]  /*29c0*/  IMAD.U32 R83, RZ, RZ, UR18 ;  /* 0x00000012ff537e24 */ /* 0x000fe2000f8e00ff */
[----:B------:R-:W-:Y:S01]  /*29d0*/  LEA.HI.X.SX32 R9, R17, R68, 0x2, P4 ;  /* 0x0000004411097211 */ /* 0x000fe200020f16ff */
[----:B------:R-:W-:Y:S01]  /*29e0*/  IMAD.U32 R77, RZ, RZ, UR18 ;  /* 0x00000012ff4d7e24 */ /* 0x000fe2000f8e00ff */
[CC--:B--2---:R-:W-:Y:S01]  /*29f0*/  LEA R4, P6, R16.reuse, R70.reuse, 0x2 ;  /* 0x0000004610047211 */ /* 0x0c4fe200078c10ff */
[----:B------:R-:W-:Y:S01]  /*2a00*/  IMAD.U32 R75, RZ, RZ, UR18 ;  /* 0x00000012ff4b7e24 */ /* 0x000fe2000f8e00ff */
[----:B------:R-:W-:Y:S01]  /*2a10*/  LEA R60, P4, R15, R70, 0x2 ;  /* 0x000000460f3c7211 */ /* 0x000fe200078810ff */
[----:B---3--:R-:W-:Y:S01]  /*2a20*/  IMAD R11, R65, UR4, RZ ;  /* 0x00000004410b7c24 */ /* 0x008fe2000f8e02ff */
[-C--:B------:R-:W-:Y:S01]  /*2a30*/  LEA.HI.X.SX32 R5, R16, R68.reuse, 0x2, P6 ;  /* 0x0000004410057211 */ /* 0x080fe200030f16ff */
[----:B------:R2:W-:Y:S01]  /*2a40*/  LDGSTS.E [R20+0x7000], desc[UR22][R8.64], P3 ;  /* 0x0700000008147fae */ /* 0x0005e200099a1016 */
[----:B------:R-:W-:Y:S01]  /*2a50*/  LEA.HI.X.SX32 R61, R15, R68, 0x2, P4 ;  /* 0x000000440f3d7211 */ /* 0x000fe200020f16ff */
[----:B------:R-:W-:Y:S01]  /*2a60*/  IMAD.WIDE R114, R115, 0x4, R8 ;  /* 0x0000000473727825 */ /* 0x000fe200078e0208 */
[CC--:B-1----:R-:W-:Y:S01]  /*2a70*/  LEA R6, P6, R14.reuse, R70.reuse, 0x2 ;  /* 0x000000460e067211 */ /* 0x0c2fe200078c10ff */
[----:B------:R1:W-:Y:S01]  /*2a80*/  LDGSTS.E [R20+0x7400], desc[UR22][R4.64], P3 ;  /* 0x0740000004147fae */ /* 0x0003e200099a1016 */
[----:B------:R-:W-:Y:S01]  /*2a90*/  LEA R64, P4, R13, R70, 0x2 ;  /* 0x000000460d407211 */ /* 0x000fe200078810ff */
[----:B------:R-:W-:Y:S01]  /*2aa0*/  IMAD.WIDE R88, R89, 0x4, R4 ;  /* 0x0000000459587825 */ /* 0x000fe200078e0204 */
[-C--:B------:R-:W-:Y:S01]  /*2ab0*/  LEA.HI.X.SX32 R7, R14, R68.reuse, 0x2, P6 ;  /* 0x000000440e077211 */ /* 0x080fe200030f16ff */
[----:B------:R3:W-:Y:S01]  /*2ac0*/  LDGSTS.E [R20+0x7800], desc[UR22][R60.64], P3 ;  /* 0x078000003c147fae */ /* 0x0007e200099a1016 */
[----:B------:R-:W-:Y:S01]  /*2ad0*/  LEA.HI.X.SX32 R65, R13, R68, 0x2, P4 ;  /* 0x000000440d417211 */ /* 0x000fe200020f16ff */
[----:B------:R-:W-:-:S02]  /*2ae0*/  VIADD R10, R12, UR10 ;  /* 0x0000000a0c0a7c36 */ /* 0x000fc40008000000 */
[----:B--2---:R-:W-:Y:S01]  /*2af0*/  IMAD R9, R62, UR4, RZ ;  /* 0x000000043e097c24 */ /* 0x004fe2000f8e02ff */
[----:B------:R2:W-:Y:S01]  /*2b00*/  LDGSTS.E [R20+0x7c00], desc[UR22][R6.64], P3 ;  /* 0x07c0000006147fae */ /* 0x0005e200099a1016 */
[----:B------:R-:W-:Y:S01]  /*2b10*/  IMAD.WIDE R84, R85, 0x4, R6 ;  /* 0x0000000455547825 */ /* 0x000fe200078e0206 */
[-C--:B-1----:R-:W-:Y:S02]  /*2b20*/  LEA R4, P4, R11, R70.reuse, 0x2 ;  /* 0x000000460b047211 */ /* 0x082fe400078810ff */
[----:B------:R1:W-:Y:S01]  /*2b30*/  LDGSTS.E [R10+0x6200], desc[UR22][R64.64], P3 ;  /* 0x06200000400a7fae */ /* 0x0003e200099a1016 */
[----:B------:R-:W-:Y:S01]  /*2b40*/  LEA R62, P6, R9, R70, 0x2 ;  /* 0x00000046093e7211 */ /* 0x000fe200078c10ff */
[----:B------:R-:W-:Y:S01]  /*2b50*/  IMAD R8, R63, UR4, RZ ;  /* 0x000000043f087c24 */ /* 0x000fe2000f8e02ff */
[-C--:B------:R-:W-:Y:S01]  /*2b60*/  LEA.HI.X.SX32 R5, R11, R68.reuse, 0x2, P4 ;  /* 0x000000440b057211 */ /* 0x080fe200020f16ff */
[----:B------:R-:W-:Y:S01]  /*2b70*/  IMAD.WIDE R86, R87, 0x4, R60 ;  /* 0x0000000457567825 */ /* 0x000fe200078e023c */
[----:B------:R-:W-:-:S02]  /*2b80*/  LEA.HI.X.SX32 R63, R9, R68, 0x2, P6 ;  /* 0x00000044093f7211 */ /* 0x000fc400030f16ff */
[----:B---3--:R-:W-:Y:S01]  /*2b90*/  LEA R60, P4, R8, R70, 0x2 ;  /* 0x00000046083c7211 */ /* 0x008fe200078810ff */
[----:B--2---:R-:W-:Y:S01]  /*2ba0*/  IMAD R7, R66, UR4, RZ ;  /* 0x0000000442077c24 */ /* 0x004fe2000f8e02ff */
[----:B------:R2:W-:Y:S01]  /*2bb0*/  LDGSTS.E [R10+0x6600], desc[UR22][R4.64], P3 ;  /* 0x06600000040a7fae */ /* 0x0005e200099a1016 */
[----:B------:R-:W-:Y:S01]  /*2bc0*/  IMAD.WIDE R80, R81, 0x4, R4 ;  /* 0x0000000451507825 */ /* 0x000fe200078e0204 */
[----:B------:R-:W-:Y:S02]  /*2bd0*/  LEA.HI.X.SX32 R61, R8, R68, 0x2, P4 ;  /* 0x00000044083d7211 */ /* 0x000fe400020f16ff */
[----:B------:R-:W-:Y:S01]  /*2be0*/  LEA R66, P6, R7, R70, 0x2 ;  /* 0x0000004607427211 */ /* 0x000fe200078c10ff */
[----:B------:R-:W-:Y:S01]  /*2bf0*/  IMAD R6, R67, UR4, RZ ;  /* 0x0000000443067c24 */ /* 0x000fe2000f8e02ff */
[----:B------:R3:W-:Y:S01]  /*2c00*/  LDGSTS.E [R10+0x6a00], desc[UR22][R62.64], P3 ;  /* 0x06a000003e0a7fae */ /* 0x0007e200099a1016 */
[----:B------:R-:W-:Y:S01]  /*2c10*/  IMAD.WIDE R78, R79, 0x4, R62 ;  /* 0x000000044f4e7825 */ /* 0x000fe200078e023e */
[----:B------:R-:W-:-:S02]  /*2c20*/  LEA.HI.X.SX32 R67, R7, R68, 0x2, P6 ;  /* 0x0000004407437211 */ /* 0x000fc400030f16ff */
[----:B------:R4:W-:Y:S01]  /*2c30*/  LDGSTS.E [R10+0x6e00], desc[UR22][R60.64], P3 ;  /* 0x06e000003c0a7fae */ /* 0x0009e200099a1016 */
[----:B------:R-:W-:Y:S01]  /*2c40*/  IMAD.WIDE R82, R83, 0x4, R64 ;  /* 0x0000000453527825 */ /* 0x000fe200078e0240 */
[C---:B-1----:R-:W-:Y:S02]  /*2c50*/  LEA R64, P4, R6.reuse, R70, 0x2 ;  /* 0x0000004606407211 */ /* 0x042fe400078810ff */
[----:B------:R1:W-:Y:S01]  /*2c60*/  LDGSTS.E [R10+0x7200], desc[UR22][R66.64], P3 ;  /* 0x07200000420a7fae */ /* 0x0003e200099a1016 */
[----:B--2---:R-:W-:Y:S01]  /*2c70*/  IMAD R5, R71, UR4, RZ ;  /* 0x0000000447057c24 */ /* 0x004fe2000f8e02ff */
[----:B------:R-:W-:Y:S01]  /*2c80*/  LEA.HI.X.SX32 R65, R6, R68, 0x2, P4 ;  /* 0x0000004406417211 */ /* 0x000fe200020f16ff */
[----:B------:R-:W-:Y:S01]  /*2c90*/  IMAD R4, R69, UR4, RZ ;  /* 0x0000000445047c24 */ /* 0x000fe2000f8e02ff */
[----:B------:R-:W-:Y:S01]  /*2ca0*/  ISETP.GE.AND P4, PT, R139, R146, PT ;  /* 0x000000928b00720c */ /* 0x000fe20003f86270 */
[----:B------:R-:W-:Y:S01]  /*2cb0*/  IMAD.WIDE R76, R77, 0x4, R60 ;  /* 0x000000044d4c7825 */ /* 0x000fe200078e023c */
[----:B---3--:R-:W-:Y:S01]  /*2cc0*/  LEA R62, P6, R5, R70, 0x2 ;  /* 0x00000046053e7211 */ /* 0x008fe200078c10ff */
[----:B------:R2:W-:Y:S02]  /*2cd0*/  LDGSTS.E [R10+0x7600], desc[UR22][R64.64], P3 ;  /* 0x07600000400a7fae */ /* 0x0005e400099a1016 */
[----:B------:R-:W-:Y:S01]  /*2ce0*/  IMAD.WIDE R74, R75, 0x4, R66 ;  /* 0x000000044b4a7825 */ /* 0x000fe200078e0242 */
[----:B------:R-:W-:-:S02]  /*2cf0*/  LEA.HI.X.SX32 R63, R5, R68, 0x2, P6 ;  /* 0x00000044053f7211 */ /* 0x000fc400030f16ff */
[C---:B----4-:R-:W-:Y:S01]  /*2d00*/  LEA R60, P6, R4.reuse, R70, 0x2 ;  /* 0x00000046043c7211 */ /* 0x050fe200078c10ff */
[----:B------:R-:W-:Y:S01]  /*2d10*/  IMAD.U32 R73, RZ, RZ, UR18 ;  /* 0x00000012ff497e24 */ /* 0x000fe2000f8e00ff */
[----:B-1----:R-:W-:Y:S01]  /*2d20*/  SEL R66, RZ, 0x4, P4 ;  /* 0x00000004ff427807 */ /* 0x002fe20002000000 */
[----:B------:R1:W-:Y:S01]  /*2d30*/  LDGSTS.E [R10+0x7a00], desc[UR22][R62.64], P3 ;  /* 0x07a000003e0a7fae */ /* 0x0003e200099a1016 */
[----:B------:R-:W-:Y:S01]  /*2d40*/  LEA.HI.X.SX32 R61, R4, R68, 0x2, P6 ;  /* 0x00000044043d7211 */ /* 0x000fe200030f16ff */
[----:B------:R-:W-:Y:S01]  /*2d50*/  IMAD.U32 R71, RZ, RZ, UR18 ;  /* 0x00000012ff477e24 */ /* 0x000fe2000f8e00ff */
[-C--:B------:R-:W-:Y:S01]  /*2d60*/  ISETP.GE.AND P6, PT, R138, R146.reuse, PT ;  /* 0x000000928a00720c */ /* 0x080fe20003fc6270 */
[----:B------:R-:W-:Y:S01]  /*2d70*/  IMAD.U32 R69, RZ, RZ, UR18 ;  /* 0x00000012ff457e24 */ /* 0x000fe2000f8e00ff */
[----:B------:R-:W-:Y:S01]  /*2d80*/  ISETP.GE.AND P4, PT, R135, R146, PT ;  /* 0x000000928700720c */ /* 0x000fe20003f86270 */
[----:B------:R3:W-:Y:S01]  /*2d90*/  LDGSTS.E [R10+0x7e00], desc[UR22][R60.64], P3 ;  /* 0x07e000003c0a7fae */ /* 0x0007e200099a1016 */
[----:B------:R-:W-:Y:S01]  /*2da0*/  IMAD.WIDE R72, R73, 0x4, R64 ;  /* 0x0000000449487825 */ /* 0x000fe200078e0240 */
[----:B--2---:R-:W-:-:S02]  /*2db0*/  SEL R64, R66, RZ, P1 ;  /* 0x000000ff42407207 */ /* 0x004fc40000800000 */
[----:B------:R-:W0:Y:S01]  /*2dc0*/  LDGDEPBAR ;  /* 0x00000000000079af */ /* 0x000e220000000000 */
[----:B------:R-:W-:Y:S01]  /*2dd0*/  IMAD.WIDE R70, R71, 0x4, R62 ;  /* 0x0000000447467825 */ /* 0x000fe200078e023e */
[----:B-1----:R-:W-:Y:S01]  /*2de0*/  SEL R62, RZ, 0x4, P6 ;  /* 0x00000004ff3e7807 */ /* 0x002fe20003000000 */
[----:B------:R-:W-:Y:S02]  /*2df0*/  BAR.SYNC.DEFER_BLOCKING 0x0 ;  /* 0x0000000000007b1d */ /* 0x000fe40000010000 */
[----:B------:R-:W-:Y:S01]  /*2e00*/  IMAD.WIDE R68, R69, 0x4, R60 ;  /* 0x0000000445447825 */ /* 0x000fe200078e023c */
[----:B------:R-:W-:Y:S02]  /*2e10*/  ISETP.NE.U32.AND P3, PT, R64, RZ, PT ;  /* 0x000000ff4000720c */ /* 0x000fe40003f65070 */
[----:B---3--:R-:W-:Y:S01]  /*2e20*/  SEL R60, RZ, 0x4, P4 ;  /* 0x00000004ff3c7807 */ /* 0x008fe20002000000 */
[----:B------:R-:W-:Y:S01]  /*2e30*/  VIADD R148, R144, 0xffffffc0 ;  /* 0xffffffc090947836 */ /* 0x000fe20000000000 */
[----:B------:R-:W-:-:S02]  /*2e40*/  SEL R62, R62, RZ, P1 ;  /* 0x000000ff3e3e7207 */ /* 0x000fc40000800000 */
[----:B------:R-:W-:Y:S02]  /*2e50*/  ISETP.GE.AND P4, PT, R133, R146, PT ;  /* 0x000000928500720c */ /* 0x000fe40003f86270 */
[----:B------:R-:W-:Y:S02]  /*2e60*/  SEL R60, R60, RZ, P1 ;  /* 0x000000ff3c3c7207 */ /* 0x000fe40000800000 */
[----:B------:R-:W-:Y:S02]  /*2e70*/  SEL R61, RZ, 0x4, P4 ;  /* 0x00000004ff3d7807 */ /* 0x000fe40002000000 */
[----:B------:R-:W-:Y:S02]  /*2e80*/  ISETP.NE.U32.AND P4, PT, R60, RZ, PT ;  /* 0x000000ff3c00720c */ /* 0x000fe40003f85070 */
[----:B------:R-:W-:-:S04]  /*2e90*/  IADD3 R66, P6, PT, R58, UR27, RZ ;  /* 0x0000001b3a427c10 */ /* 0x000fc8000ffde0ff */
[----:B------:R-:W-:Y:S02]  /*2ea0*/  IADD3.X R67, PT, PT, R59, UR28, RZ, P6, !PT ;  /* 0x0000001c3b437c10 */ /* 0x000fe4000b7fe4ff */
[----:B------:R-:W-:Y:S01]  /*2eb0*/  IADD3 R64, P6, PT, R56, UR27, RZ ;  /* 0x0000001b38407c10 */ /* 0x000fe2000ffde0ff */
[----:B------:R-:W-:Y:S01]  /*2ec0*/  @!PT LDS RZ, [RZ] ;  /* 0x00000000fffff984 */ /* 0x000fe20000000800 */
[----:B------:R-:W-:Y:S01]  /*2ed0*/  @!PT LDS RZ, [RZ] ;  /* 0x00000000fffff984 */ /* 0x000fe20000000800 */
[----:B------:R-:W-:Y:S01]  /*2ee0*/  @!PT LDS RZ, [RZ] ;  /* 0x00000000fffff984 */ /* 0x000fe20000000800 */
[----:B------:R1:W-:Y:S01]  /*2ef0*/  LDGSTS.E [R131+0x2000], desc[UR22][R58.64], P2 ;  /* 0x020000003a837fae */ /* 0x0003e200091a1016 */
[----:B------:R-:W-:Y:S02]  /*2f00*/  ISETP.NE.U32.AND P2, PT, R62, RZ, PT ;  /* 0x000000ff3e00720c */ /* 0x000fe40003f45070 */
[----:B------:R-:W-:Y:S01]  /*2f10*/  IADD3.X R65, PT, PT, R57, UR28, RZ, P6, !PT ;  /* 0x0000001c39417c10 */ /* 0x000fe2000b7fe4ff */
[----:B------:R2:W-:Y:S01]  /*2f20*/  LDGSTS.E [R131+0x2008], desc[UR22][R56.64], P5 ;  /* 0x0200800038837fae */ /* 0x0005e2000a9a1016 */
[----:B------:R-:W-:Y:S02]  /*2f30*/  IADD3 R62, P5, PT, R52, UR27, RZ ;  /* 0x0000001b343e7c10 */ /* 0x000fe4000ffbe0ff */
[----:B------:R-:W-:Y:S01]  /*2f40*/  IADD3 R60, P6, PT, R54, UR27, RZ ;  /* 0x0000001b363c7c10 */ /* 0x000fe2000ffde0ff */
[----:B------:R3:W-:Y:S01]  /*2f50*/  LDGSTS.E [R129+0x2000], desc[UR22][R52.64], P3 ;  /* 0x0200000034817fae */ /* 0x0007e200099a1016 */
[----:B------:R-:W-:-:S02]  /*2f60*/  ISETP.GE.AND P3, PT, R126, R146, PT ;  /* 0x000000927e00720c */ /* 0x000fc40003f66270 */
[----:B------:R-:W-:Y:S02]  /*2f70*/  IADD3.X R63, PT, PT, R53, UR28, RZ, P5, !PT ;  /* 0x0000001c353f7c10 */ /* 0x000fe4000affe4ff */
[----:B-1----:R-:W-:Y:S01]  /*2f80*/  SEL R59, R61, RZ, P1 ;  /* 0x000000ff3d3b7207 */ /* 0x002fe20000800000 */
[----:B------:R1:W-:Y:S01]  /*2f90*/  LDGSTS.E [R129+0x2008], desc[UR22][R54.64], P2 ;  /* 0x0200800036817fae */ /* 0x0003e200091a1016 */
[----:B------:R-:W-:Y:S02]  /*2fa0*/  IADD3 R58, P5, PT, R50, UR27, RZ ;  /* 0x0000001b323a7c10 */ /* 0x000fe4000ffbe0ff */
[----:B--2---:R-:W-:Y:S01]  /*2fb0*/  SEL R56, RZ, 0x4, P3 ;  /* 0x00000004ff387807 */ /* 0x004fe20001800000 */
[----:B------:R2:W-:Y:S01]  /*2fc0*/  LDGSTS.E [R48+0x2000], desc[UR22][R50.64], P4 ;  /* 0x0200000032307fae */ /* 0x0005e2000a1a1016 */
[-C--:B------:R-:W-:Y:S02]  /*2fd0*/  ISETP.GE.AND P3, PT, R125, R146.reuse, PT ;  /* 0x000000927d00720c */ /* 0x080fe40003f66270 */
[----:B------:R-:W-:-:S02]  /*2fe0*/  ISETP.GE.AND P4, PT, R123, R146, PT ;  /* 0x000000927b00720c */ /* 0x000fc40003f86270 */
[----:B------:R-:W-:Y:S02]  /*2ff0*/  SEL R56, R56, RZ, P1 ;  /* 0x000000ff38387207 */ /* 0x000fe40000800000 */
[----:B---3--:R-:W-:Y:S02]  /*3000*/  SEL R52, RZ, 0x4, P3 ;  /* 0x00000004ff347807 */ /* 0x008fe40001800000 */
[----:B------:R-:W-:Y:S02]  /*3010*/  ISETP.NE.U32.AND P2, PT, R59, RZ, PT ;  /* 0x000000ff3b00720c */ /* 0x000fe40003f45070 */
[----:B------:R-:W-:Y:S02]  /*3020*/  SEL R53, RZ, 0x4, P4 ;  /* 0x00000004ff357807 */ /* 0x000fe40002000000 */
[----:B------:R-:W-:Y:S02]  /*3030*/  IADD3.X R59, PT, PT, R51, UR28, RZ, P5, !PT ;  /* 0x0000001c333b7c10 */ /* 0x000fe4000affe4ff */
[----:B------:R-:W-:-:S02]  /*3040*/  ISETP.GE.AND P5, PT, R47, R146, PT ;  /* 0x000000922f00720c */ /* 0x000fc40003fa6270 */
[----:B------:R-:W-:Y:S02]  /*3050*/  ISETP.NE.U32.AND P3, PT, R56, RZ, PT ;  /* 0x000000ff3800720c */ /* 0x000fe40003f65070 */
[----:B------:R-:W-:Y:S02]  /*3060*/  SEL R52, R52, RZ, P1 ;  /* 0x000000ff34347207 */ /* 0x000fe40000800000 */
[----:B------:R-:W-:Y:S01]  /*3070*/  IADD3 R56, P4, PT, R116, UR27, RZ ;  /* 0x0000001b74387c10 */ /* 0x000fe2000ff9e0ff */
[----:B------:R3:W-:Y:S01]  /*3080*/  LDGSTS.E [R48+0x2008], desc[UR22][R116.64], P2 ;  /* 0x0200800074307fae */ /* 0x0007e200091a1016 */
[----:B------:R-:W-:Y:S02]  /*3090*/  SEL R53, R53, RZ, P1 ;  /* 0x000000ff35357207 */ /* 0x000fe40000800000 */
[----:B-1----:R-:W-:Y:S02]  /*30a0*/  SEL R54, RZ, 0x4, P5 ;  /* 0x00000004ff367807 */ /* 0x002fe40002800000 */
[----:B------:R-:W-:-:S02]  /*30b0*/  ISETP.NE.U32.AND P5, PT, R52, RZ, PT ;  /* 0x000000ff3400720c */ /* 0x000fc40003fa5070 */
[----:B------:R-:W-:Y:S01]  /*30c0*/  IADD3.X R57, PT, PT, R117, UR28, RZ, P4, !PT ;  /* 0x0000001c75397c10 */ /* 0x000fe2000a7fe4ff */
[----:B------:R-:W-:Y:S01]  /*30d0*/  LDGSTS.E [R39+0x2000], desc[UR22][R120.64], P3 ;  /* 0x0200000078277fae */ /* 0x000fe200099a1016 */
[----:B------:R-:W-:Y:S02]  /*30e0*/  ISETP.NE.U32.AND P4, PT, R53, RZ, PT ;  /* 0x000000ff3500720c */ /* 0x000fe40003f85070 */
[----:B------:R-:W-:Y:S02]  /*30f0*/  IADD3.X R61, PT, PT, R55, UR28, RZ, P6, !PT ;  /* 0x0000001c373d7c10 */ /* 0x000fe4000b7fe4ff */
[----:B------:R-:W-:Y:S02]  /*3100*/  ISETP.GE.AND P6, PT, R46, R146, PT ;  /* 0x000000922e00720c */ /* 0x000fe40003fc6270 */
[----:B--2---:R-:W-:Y:S02]  /*3110*/  SEL R50, R54, RZ, P1 ;  /* 0x000000ff36327207 */ /* 0x004fe40000800000 */
[----:B------:R-:W-:Y:S01]  /*3120*/  SEL R51, RZ, 0x4, P6 ;  /* 0x00000004ff337807 */ /* 0x000fe20003000000 */
[----:B------:R1:W-:Y:S01]  /*3130*/  LDGSTS.E [R39+0x2008], desc[UR22][R118.64], P5 ;  /* 0x0200800076277fae */ /* 0x0003e2000a9a1016 */
[----:B------:R-:W-:-:S02]  /*3140*/  ISETP.NE.U32.AND P3, PT, R50, RZ, PT ;  /* 0x000000ff3200720c */ /* 0x000fc40003f65070 */
[----:B------:R-:W-:Y:S01]  /*3150*/  IADD3 R50, P6, PT, R118, UR27, RZ ;  /* 0x0000001b76327c10 */ /* 0x000fe2000ffde0ff */
[----:B------:R2:W-:Y:S01]  /*3160*/  LDGSTS.E [R33+0x2000], desc[UR22][R90.64], P4 ;  /* 0x020000005a217fae */ /* 0x0005e2000a1a1016 */
[----:B------:R-:W-:Y:S02]  /*3170*/  IADD3 R54, P2, PT, R120, UR27, RZ ;  /* 0x0000001b78367c10 */ /* 0x000fe4000ff5e0ff */
[----:B------:R-:W-:Y:S02]  /*3180*/  SEL R53, R51, RZ, P1 ;  /* 0x000000ff33357207 */ /* 0x000fe40000800000 */
[----:B------:R-:W-:Y:S02]  /*3190*/  IADD3.X R51, PT, PT, R119, UR28, RZ, P6, !PT ;  /* 0x0000001c77337c10 */ /* 0x000fe4000b7fe4ff */
[----:B------:R-:W-:Y:S02]  /*31a0*/  IADD3.X R55, PT, PT, R121, UR28, RZ, P2, !PT ;  /* 0x0000001c79377c10 */ /* 0x000fe400097fe4ff */
[----:B---3--:R-:W-:Y:S01]  /*31b0*/  IADD3 R116, P6, PT, R94, UR27, RZ ;  /* 0x0000001b5e747c10 */ /* 0x008fe2000ffde0ff */
[----:B------:R3:W-:Y:S01]  /*31c0*/  LDGSTS.E [R33+0x2008], desc[UR22][R94.64], P3 ;  /* 0x020080005e217fae */ /* 0x0007e200099a1016 */
[----:B------:R-:W-:-:S02]  /*31d0*/  ISETP.GE.AND P4, PT, R44, R146, PT ;  /* 0x000000922c00720c */ /* 0x000fc40003f86270 */
[----:B------:R-:W-:Y:S02]  /*31e0*/  IADD3 R52, P2, PT, R90, UR27, RZ ;  /* 0x0000001b5a347c10 */ /* 0x000fe4000ff5e0ff */
[----:B------:R-:W-:Y:S02]  /*31f0*/  ISETP.NE.U32.AND P5, PT, R53, RZ, PT ;  /* 0x000000ff3500720c */ /* 0x000fe40003fa5070 */
[----:B------:R-:W-:Y:S02]  /*3200*/  IADD3.X R117, PT, PT, R95, UR28, RZ, P6, !PT ;  /* 0x0000001c5f757c10 */ /* 0x000fe4000b7fe4ff */
[----:B-1----:R-:W-:Y:S02]  /*3210*/  SEL R119, RZ, 0x4, P4 ;  /* 0x00000004ff777807 */ /* 0x002fe40002000000 */
[----:B------:R-:W-:Y:S02]  /*3220*/  IADD3.X R53, PT, PT, R91, UR28, RZ, P2, !PT ;  /* 0x0000001c5b357c10 */ /* 0x000fe400097fe4ff */
[----:B------:R-:W-:-:S02]  /*3230*/  ISETP.GE.AND P6, PT, R32, R146, PT ;  /* 0x000000922000720c */ /* 0x000fc40003fc6270 */
[-C--:B------:R-:W-:Y:S02]  /*3240*/  ISETP.GE.AND P2, PT, R145, R146.reuse, PT ;  /* 0x000000929100720c */ /* 0x080fe40003f46270 */
[----:B------:R-:W-:Y:S01]  /*3250*/  IADD3 R118, P4, PT, R96, UR27, RZ ;  /* 0x0000001b60767c10 */ /* 0x000fe2000ff9e0ff */
[----:B------:R1:W-:Y:S01]  /*3260*/  LDGSTS.E [R28+0x2000], desc[UR22][R96.64], P5 ;  /* 0x02000000601c7fae */ /* 0x0003e2000a9a1016 */
[----:B--2---:R-:W-:Y:S02]  /*3270*/  SEL R90, R119, RZ, P1 ;  /* 0x000000ff775a7207 */ /* 0x004fe40000800000 */
[----:B------:R-:W-:Y:S02]  /*3280*/  ISETP.GE.AND P3, PT, R31, R146, PT ;  /* 0x000000921f00720c */ /* 0x000fe40003f66270 */
[----:B------:R-:W-:Y:S02]  /*3290*/  SEL R120, RZ, 0x4, P6 ;  /* 0x00000004ff787807 */ /* 0x000fe40003000000 */
[----:B------:R-:W-:-:S02]  /*32a0*/  SEL R121, RZ, 0x4, P2 ;  /* 0x00000004ff797807 */ /* 0x000fc40001000000 */
[-C--:B------:R-:W-:Y:S02]  /*32b0*/  ISETP.GE.AND P6, PT, R30, R146.reuse, PT ;  /* 0x000000921e00720c */ /* 0x080fe40003fc6270 */
[----:B------:R-:W-:Y:S02]  /*32c0*/  ISETP.GE.AND P2, PT, R25, R146, PT ;  /* 0x000000921900720c */ /* 0x000fe40003f46270 */
[----:B------:R-:W-:Y:S02]  /*32d0*/  IADD3.X R119, PT, PT, R97, UR28, RZ, P4, !PT ;  /* 0x0000001c61777c10 */ /* 0x000fe4000a7fe4ff */
[----:B------:R-:W-:Y:S02]  /*32e0*/  ISETP.NE.U32.AND P4, PT, R90, RZ, PT ;  /* 0x000000ff5a00720c */ /* 0x000fe40003f85070 */
[----:B------:R-:W-:Y:S02]  /*32f0*/  SEL R90, RZ, 0x4, P3 ;  /* 0x00000004ff5a7807 */ /* 0x000fe40001800000 */
[----:B---3--:R-:W-:-:S02]  /*3300*/  SEL R94, RZ, 0x4, P6 ;  /* 0x00000004ff5e7807 */ /* 0x008fc40003000000 */
[----:B------:R-:W-:Y:S02]  /*3310*/  SEL R95, RZ, 0x4, P2 ;  /* 0x00000004ff5f7807 */ /* 0x000fe40001000000 */
[----:B------:R-:W-:Y:S02]  /*3320*/  SEL R120, R120, RZ, P1 ;  /* 0x000000ff78787207 */ /* 0x000fe40000800000 */
[----:B------:R-:W-:Y:S02]  /*3330*/  SEL R91, R90, RZ, P1 ;  /* 0x000000ff5a5b7207 */ /* 0x000fe40000800000 */
[----:B------:R-:W-:Y:S01]  /*3340*/  SEL R94, R94, RZ, P1 ;  /* 0x000000ff5e5e7207 */ /* 0x000fe20000800000 */
[----:B------:R2:W-:Y:S01]  /*3350*/  LDGSTS.E [R28+0x2008], desc[UR22][R98.64], P4 ;  /* 0x02008000621c7fae */ /* 0x0005e2000a1a1016 */
[----:B------:R-:W-:Y:S02]  /*3360*/  IADD3 R90, P2, PT, R98, UR27, RZ ;  /* 0x0000001b625a7c10 */ /* 0x000fe4000ff5e0ff */
[----:B------:R-:W-:-:S02]  /*3370*/  SEL R95, R95, RZ, P1 ;  /* 0x000000ff5f5f7207 */ /* 0x000fc40000800000 */
[----:B------:R-:W-:Y:S02]  /*3380*/  ISETP.NE.U32.AND P5, PT, R120, RZ, PT ;  /* 0x000000ff7800720c */ /* 0x000fe40003fa5070 */
[----:B------:R-:W-:Y:S02]  /*3390*/  SEL R121, R121, RZ, P1 ;  /* 0x000000ff79797207 */ /* 0x000fe40000800000 */
[----:B------:R-:W-:Y:S02]  /*33a0*/  ISETP.NE.U32.AND P6, PT, R91, RZ, PT ;  /* 0x000000ff5b00720c */ /* 0x000fe40003fc5070 */
[----:B------:R-:W-:Y:S02]  /*33b0*/  ISETP.NE.U32.AND P1, PT, R94, RZ, PT ;  /* 0x000000ff5e00720c */ /* 0x000fe40003f25070 */
[----:B------:R-:W-:Y:S02]  /*33c0*/  IADD3.X R91, PT, PT, R99, UR28, RZ, P2, !PT ;  /* 0x0000001c635b7c10 */ /* 0x000fe400097fe4ff */
[----:B------:R-:W-:Y:S01]  /*33d0*/  ISETP.NE.U32.AND P2, PT, R95, RZ, PT ;  /* 0x000000ff5f00720c */ /* 0x000fe20003f45070 */
[----:B------:R-:W-:Y:S01]  /*33e0*/  IMAD.U32 R95, RZ, RZ, UR17 ;  /* 0x00000011ff5f7e24 */ /* 0x000fe2000f8e00ff */
[----:B------:R-:W-:Y:S01]  /*33f0*/  ISETP.NE.U32.AND P3, PT, R121, RZ, PT ;  /* 0x000000ff7900720c */ /* 0x000fe20003f65070 */
[----:B------:R3:W-:Y:S01]  /*3400*/  LDGSTS.E [R26+0x2000], desc[UR22][R100.64], P5 ;  /* 0x02000000641a7fae */ /* 0x0007e2000a9a1016 */
[----:B------:R-:W-:Y:S01]  /*3410*/  IADD3 R120, P5, PT, R100, UR27, RZ ;  /* 0x0000001b64787c10 */ /* 0x000fe2000ffbe0ff */
[----:B------:R-:W-:Y:S01]  /*3420*/  IMAD.WIDE R92, R95, 0x4, R92 ;  /* 0x000000045f5c7825 */ /* 0x000fe200078e025c */
[----:B-1----:R-:W-:Y:S01]  /*3430*/  IADD3 R96, P4, PT, R102, UR27, RZ ;  /* 0x0000001b66607c10 */ /* 0x002fe2000ff9e0ff */
[----:B------:R1:W-:Y:S01]  /*3440*/  LDGSTS.E [R26+0x2008], desc[UR22][R102.64], P6 ;  /* 0x02008000661a7fae */ /* 0x0003e2000b1a1016 */
[----:B------:R-:W-:-:S02]  /*3450*/  IADD3.X R121, PT, PT, R101, UR28, RZ, P5, !PT ;  /* 0x0000001c65797c10 */ /* 0x000fc4000affe4ff */
[----:B------:R-:W-:Y:S01]  /*3460*/  IADD3.X R97, PT, PT, R103, UR28, RZ, P4, !PT ;  /* 0x0000001c67617c10 */ /* 0x000fe2000a7fe4ff */
[----:B------:R-:W-:Y:S01]  /*3470*/  LDGSTS.E [R21+0x2000], desc[UR22][R104.64], P1 ;  /* 0x0200000068157fae */ /* 0x000fe200089a1016 */
[----:B------:R-:W-:Y:S02]  /*3480*/  IADD3 R94, P5, PT, R106, UR29, RZ ;  /* 0x0000001d6a5e7c10 */ /* 0x000fe4000ffbe0ff */
[----:B--2---:R-:W-:Y:S01]  /*3490*/  IADD3 R98, P4, PT, R108, UR29, RZ ;  /* 0x0000001d6c627c10 */ /* 0x004fe2000ff9e0ff */
[----:B------:R-:W-:Y:S01]  /*34a0*/  LDGSTS.E [R21+0x2008], desc[UR22][R92.64], P2 ;  /* 0x020080005c157fae */ /* 0x000fe200091a1016 */
[----:B---3--:R-:W-:Y:S02]  /*34b0*/  IADD3 R100, P1, PT, R110, UR29, RZ ;  /* 0x0000001d6e647c10 */ /* 0x008fe4000ff3e0ff */
[----:B------:R-:W-:Y:S01]  /*34c0*/  IADD3 R146, P2, PT, R112, UR29, RZ ;  /* 0x0000001d70927c10 */ /* 0x000fe2000ff5e0ff */
[----:B------:R-:W0:Y:S01]  /*34d0*/  LDGDEPBAR ;  /* 0x00000000000079af */ /* 0x000e220000000000 */
[----:B------:R-:W-:-:S02]  /*34e0*/  IADD3.X R101, PT, PT, R111, UR30, RZ, P1, !PT ;  /* 0x0000001e6f657c10 */ /* 0x000fc40008ffe4ff */
[----:B-1----:R-:W-:Y:S01]  /*34f0*/  IADD3 R102, P1, PT, R114, UR29, RZ ;  /* 0x0000001d72667c10 */ /* 0x002fe2000ff3e0ff */
[----:B------:R1:W-:Y:S01]  /*3500*/  LDGSTS.E [R20+0x8000], desc[UR22][R106.64], P3 ;  /* 0x080000006a147fae */ /* 0x0003e200099a1016 */
[----:B------:R-:W-:Y:S02]  /*3510*/  IADD3.X R95, PT, PT, R107, UR30, RZ, P5, !PT ;  /* 0x0000001e6b5f7c10 */ /* 0x000fe4000affe4ff */
[----:B------:R-:W-:Y:S01]  /*3520*/  IADD3.X R103, PT, PT, R115, UR30, RZ, P1, !PT ;  /* 0x0000001e73677c10 */ /* 0x000fe20008ffe4ff */
[----:B------:R2:W-:Y:S01]  /*3530*/  LDGSTS.E [R20+0x8400], desc[UR22][R108.64], P3 ;  /* 0x084000006c147fae */ /* 0x0005e200099a1016 */
[----:B------:R-:W-:Y:S02]  /*3540*/  ISETP.GE.AND P1, PT, R37, R148, PT ;  /* 0x000000942500720c */ /* 0x000fe40003f26270 */
[----:B------:R-:W-:Y:S01]  /*3550*/  IADD3.X R147, PT, PT, R113, UR30, RZ, P2, !PT ;  /* 0x0000001e71937c10 */ /* 0x000fe200097fe4ff */
[----:B------:R3:W-:Y:S01]  /*3560*/  LDGSTS.E [R20+0x8800], desc[UR22][R110.64], P3 ;  /* 0x088000006e147fae */ /* 0x0007e200099a1016 */
[----:B------:R-:W-:-:S02]  /*3570*/  ISETP.GT.AND P2, PT, R141, 0x5f, PT ;  /* 0x0000005f8d00780c */ /* 0x000fc40003f44270 */
[----:B------:R-:W-:Y:S01]  /*3580*/  IADD3.X R99, PT, PT, R109, UR30, RZ, P4, !PT ;  /* 0x0000001e6d637c10 */ /* 0x000fe2000a7fe4ff */
[----:B------:R3:W-:Y:S01]  /*3590*/  LDGSTS.E [R20+0x8c00], desc[UR22][R112.64], P3 ;  /* 0x08c0000070147fae */ /* 0x0007e200099a1016 */
[----:B-1----:R-:W-:Y:S02]  /*35a0*/  SEL R106, RZ, 0x4, P1 ;  /* 0x00000004ff6a7807 */ /* 0x002fe40000800000 */
[----:B------:R-:W-:Y:S01]  /*35b0*/  ISETP.GE.AND P1, PT, R140, R148, PT ;  /* 0x000000948c00720c */ /* 0x000fe20003f26270 */
[----:B------:R3:W-:Y:S01]  /*35c0*/  LDGSTS.E [R20+0x9000], desc[UR22][R114.64], P3 ;  /* 0x0900000072147fae */ /* 0x0007e200099a1016 */
[----:B------:R-:W-:Y:S02]  /*35d0*/  SEL R106, R106, RZ, P2 ;  /* 0x000000ff6a6a7207 */ /* 0x000fe40001000000 */
[----:B------:R-:W-:Y:S01]  /*35e0*/  SEL R107, RZ, 0x4, P1 ;  /* 0x00000004ff6b7807 */ /* 0x000fe20000800000 */
[----:B------:R3:W-:Y:S01]  /*35f0*/  LDGSTS.E [R20+0x9400], desc[UR22][R88.64], P3 ;  /* 0x0940000058147fae */ /* 0x0007e200099a1016 */
[----:B------:R-:W-:-:S02]  /*3600*/  ISETP.NE.U32.AND P1, PT, RZ, UR8, PT ;  /* 0x00000008ff007c0c */ /* 0x000fc4000bf25070 */
[----:B------:R-:W-:Y:S01]  /*3610*/  IADD3 R104, P4, PT, R104, UR27, RZ ;  /* 0x0000001b68687c10 */ /* 0x000fe2000ff9e0ff */
[----:B------:R3:W-:Y:S01]  /*3620*/  LDGSTS.E [R20+0x9800], desc[UR22][R86.64], P3 ;  /* 0x0980000056147fae */ /* 0x0007e200099a1016 */
[----:B------:R-:W-:Y:S02]  /*3630*/  ISETP.LT.OR P6, PT, R141, 0x20, P1 ;  /* 0x000000208d00780c */ /* 0x000fe40000fc1670 */
[----:B------:R-:W-:Y:S01]  /*3640*/  ISETP.NE.U32.AND P5, PT, R106, RZ, PT ;  /* 0x000000ff6a00720c */ /* 0x000fe20003fa5070 */
[----:B------:R3:W-:Y:S01]  /*3650*/  LDGSTS.E [R20+0x9c00], desc[UR22][R84.64], P3 ;  /* 0x09c0000054147fae */ /* 0x0007e200099a1016 */
[----:B------:R-:W-:Y:S02]  /*3660*/  IADD3.X R105, PT, PT, R105, UR28, RZ, P4, !PT ;  /* 0x0000001c69697c10 */ /* 0x000fe4000a7fe4ff */
[----:B------:R-:W-:Y:S01]  /*3670*/  IADD3 R92, P4, PT, R92, UR27, RZ ;  /* 0x0000001b5c5c7c10 */ /* 0x000fe2000ff9e0ff */
[----:B------:R3:W-:Y:S01]  /*3680*/  LDGSTS.E [R10+0x8200], desc[UR22][R82.64], P3 ;  /* 0x08200000520a7fae */ /* 0x0007e200099a1016 */
[----:B------:R-:W-:-:S02]  /*3690*/  SEL R107, R107, RZ, P2 ;  /* 0x000000ff6b6b7207 */ /* 0x000fc40001000000 */
[----:B------:R-:W-:Y:S01]  /*36a0*/  IADD3.X R93, PT, PT, R93, UR28, RZ, P4, !PT ;  /* 0x0000001c5d5d7c10 */ /* 0x000fe2000a7fe4ff */
[----:B------:R3:W-:Y:S01]  /*36b0*/  LDGSTS.E [R10+0x8600], desc[UR22][R80.64], P3 ;  /* 0x08600000500a7fae */ /* 0x0007e200099a1016 */
[----:B------:R-:W-:-:S03]  /*36c0*/  ISETP.NE.U32.AND P4, PT, R107, RZ, PT ;  /* 0x000000ff6b00720c */ /* 0x000fc60003f85070 */
[----:B------:R3:W-:Y:S04]  /*36d0*/  LDGSTS.E [R10+0x8a00], desc[UR22][R78.64], P3 ;  /* 0x08a000004e0a7fae */ /* 0x0007e800099a1016 */
[----:B------:R3:W-:Y:S04]  /*36e0*/  LDGSTS.E [R10+0x8e00], desc[UR22][R76.64], P3 ;  /* 0x08e000004c0a7fae */ /* 0x0007e800099a1016 */
[----:B------:R3:W-:Y:S04]  /*36f0*/  LDGSTS.E [R10+0x9200], desc[UR22][R74.64], P3 ;  /* 0x092000004a0a7fae */ /* 0x0007e800099a1016 */
[----:B------:R3:W-:Y:S04]  /*3700*/  LDGSTS.E [R10+0x9600], desc[UR22][R72.64], P3 ;  /* 0x09600000480a7fae */ /* 0x0007e800099a1016 */
[----:B------:R3:W-:Y:S04]  /*3710*/  LDGSTS.E [R10+0x9a00], desc[UR22][R70.64], P3 ;  /* 0x09a00000460a7fae */ /* 0x0007e800099a1016 */
[----:B------:R3:W-:Y:S01]  /*3720*/  LDGSTS.E [R10+0x9e00], desc[UR22][R68.64], P3 ;  /* 0x09e00000440a7fae */ /* 0x0007e200099a1016 */
[----:B------:R-:W-:-:S03]  /*3730*/  ISETP.GE.AND P3, PT, R139, R148, PT ;  /* 0x000000948b00720c */ /* 0x000fc60003f66270 */
[----:B------:R-:W0:Y:S01]  /*3740*/  LDGDEPBAR ;  /* 0x00000000000079af */ /* 0x000e220000000000 */
[----:B------:R-:W-:Y:S02]  /*3750*/  SEL R106, RZ, 0x4, P3 ;  /* 0x00000004ff6a7807 */ /* 0x000fe40001800000 */
[----:B------:R-:W-:Y:S02]  /*3760*/  ISETP.GE.AND P3, PT, R138, R148, PT ;  /* 0x000000948a00720c */ /* 0x000fe40003f66270 */
[----:B------:R-:W-:Y:S02]  /*3770*/  SEL R106, R106, RZ, P2 ;  /* 0x000000ff6a6a7207 */ /* 0x000fe40001000000 */
[----:B--2---:R-:W-:Y:S02]  /*3780*/  SEL R108, RZ, 0x4, P3 ;  /* 0x00000004ff6c7807 */ /* 0x004fe40001800000 */
[----:B------:R-:W-:Y:S02]  /*3790*/  ISETP.NE.U32.AND P3, PT, R106, RZ, PT ;  /* 0x000000ff6a00720c */ /* 0x000fe40003f65070 */
[----:B------:R-:W-:Y:S01]  /*37a0*/  SEL R108, R108, RZ, P2 ;  /* 0x000000ff6c6c7207 */ /* 0x000fe20001000000 */
[----:B------:R-:W-:-:S04]  /*37b0*/  DEPBAR.LE SB0, 0x2 ;  /* 0x000080800000791a */ /* 0x000fc80000000000 */
[----:B------:R-:W-:Y:S06]  /*37c0*/  BAR.SYNC.DEFER_BLOCKING 0x0 ;  /* 0x0000000000007b1d */ /* 0x000fec0000010000 */
[----:B---3--:R-:W-:Y:S05]  /*37d0*/  @P6 BRA `(.L_x_6) ;  /* 0x0000000000846947 */ /* 0x008fea0003800000 */
[----:B------:R-:W-:Y:S02]  /*37e0*/  UIADD3 UR4, UPT, UPT, UR10, 0x6000, URZ ;  /* 0x000060000a047890 */ /* 0x000fe4000fffe0ff */
[----:B------:R-:W-:Y:S02]  /*37f0*/  USHF.R.U32.HI UR6, URZ, 0x4, UR10 ;  /* 0x00000004ff067899 */ /* 0x000fe4000801160a */
[----:B------:R-:W-:Y:S02]  /*3800*/  USHF.R.U32.HI UR4, URZ, 0x4, UR4 ;  /* 0x00000004ff047899 */ /* 0x000fe40008011604 */
[----:B------:R-:W-:Y:S02]  /*3810*/  USGXT.U32 UR6, UR6, 0xe ;  /* 0x0000000e0606789a */ /* 0x000fe40008000000 */
[----:B------:R-:W-:Y:S02]  /*3820*/  USGXT.U32 UR8, UR4, 0xe ;  /* 0x0000000e0408789a */ /* 0x000fe40008000000 */
[----:B------:R-:W-:-:S02]  /*3830*/  UIADD3 UR40, UP1, UPT, UR6, 0x2, URZ ;  /* 0x0000000206287890 */ /* 0x000fc4000ff3e0ff */
[----:B------:R-:W-:Y:S01]  /*3840*/  UIADD3 UR38, UP2, UPT, UR8, 0x2, URZ ;  /* 0x0000000208267890 */ /* 0x000fe2000ff5e0ff */
[----:B------:R-:W-:Y:S01]  /*3850*/  UMOV UR4, URZ ;  /* 0x000000ff00047c82 */ /* 0x000fe20008000000 */
[----:B------:R-:W-:Y:S01]  /*3860*/  UMOV UR42, 0x0 ;  /* 0x00000000002a7882 */ /* 0x000fe20000000000 */
[----:B------:R-:W-:Y:S02]  /*3870*/  UIADD3.X UR41, UPT, UPT, UR4, 0x40004040, URZ, UP1, !UPT ;  /* 0x4000404004297890 */ /* 0x000fe40008ffe4ff */
[----:B------:R-:W-:Y:S02]  /*3880*/  UIADD3.X UR39, UPT, UPT, UR4, 0x40004040, URZ, UP2, !UPT ;  /* 0x4000404004277890 */ /* 0x000fe400097fe4ff */
[----:B------:R-:W-:Y:S02]  /*3890*/  UIADD3.64 UR14, UPT, UPT, UR40, 0x2, URZ ;  /* 0x00000002280e7897 */ /* 0x000fe4000fffe0ff */
[----:B------:R-:W-:Y:S02]  /*38a0*/  UIADD3.64 UR32, UPT, UPT, UR38, 0x2, URZ ;  /* 0x0000000226207897 */ /* 0x000fe4000fffe0ff */
[----:B------:R-:W-:-:S02]  /*38b0*/  UIADD3.64 UR34, UPT, UPT, UR40, 0x4, URZ ;  /* 0x0000000428227897 */ /* 0x000fc4000fffe0ff */
[----:B------:R-:W-:Y:S01]  /*38c0*/  UIADD3.64 UR36, UPT, UPT, UR38, 0x4, URZ ;  /* 0x0000000426247897 */ /* 0x000fe2000fffe0ff */
[----:B------:R-:W-:Y:S01]  /*38d0*/  UMOV UR43, 0x4100910 ;  /* 0x04100910002b7882 */ /* 0x000fe20000000000 */
[----:B------:R-:W-:Y:S01]  /*38e0*/  UMOV UR7, 0x40004040 ;  /* 0x4000404000077882 */ /* 0x000fe20000000000 */
[----:B------:R-:W-:Y:S01]  /*38f0*/  UMOV UR9, 0x40004040 ;  /* 0x4000404000097882 */ /* 0x000fe20000000000 */
[----:B------:R-:W-:Y:S01]  /*3900*/  UMOV UR44, 0x0 ;  /* 0x00000000002c7882 */ /* 0x000fe20000000000 */
[----:B------:R-:W-:Y:S01]  /*3910*/  UMOV UR45, 0x4100910 ;  /* 0x04100910002d7882 */ /* 0x000fe20000000000 */
[----:B------:R-:W-:Y:S01]  /*3920*/  UMOV UR46, 0x0 ;  /* 0x00000000002e7882 */ /* 0x000fe20000000000 */
[----:B------:R-:W-:Y:S01]  /*3930*/  UMOV UR47, 0x4100910 ;  /* 0x04100910002f7882 */ /* 0x000fe20000000000 */
[----:B------:R-:W-:Y:S01]  /*3940*/  UMOV UR4, UR16 ;  /* 0x0000001000047c82 */ /* 0x000fe20008000000 */
[----:B------:R-:W-:Y:S01]  /*3950*/  UMOV UR5, URZ ;  /* 0x000000ff00057c82 */ /* 0x000fe20008000000 */
[----:B------:R1:W-:Y:S01]  /*3960*/  UTCHMMA gdesc[UR6], gdesc[UR8], tmem[UR26], tmem[UR42], idesc[UR43], !UPT ;  /* 0x00ff2a08060075ea */ /* 0x0003e2000f80001a */
[----:B------:R-:W-:Y:S01]  /*3970*/  UMOV UR48, 0x0 ;  /* 0x0000000000307882 */ /* 0x000fe20000000000 */
[----:B------:R-:W-:Y:S01]  /*3980*/  UMOV UR49, 0x4100910 ;  /* 0x0410091000317882 */ /* 0x000fe20000000000 */
[----:B------:R1:W-:Y:S01]  /*3990*/  UTCHMMA gdesc[UR40], gdesc[UR38], tmem[UR26], tmem[UR44], idesc[UR45], UPT ;  /* 0x00ff2c26280075ea */ /* 0x0003e2000b80001a */
[----:B------:R-:W-:Y:S01]  /*39a0*/  UMOV UR4, UR4 ;  /* 0x0000000400047c82 */ /* 0x000fe20008000000 */
[----:B------:R1:W-:Y:S01]  /*39b0*/  UTCHMMA gdesc[UR14], gdesc[UR32], tmem[UR26], tmem[UR46], idesc[UR47], UPT ;  /* 0x00ff2e200e0075ea */ /* 0x0003e2000b80001a */
[----:B------:R1:W-:Y:S01]  /*39c0*/  UTCHMMA gdesc[UR34], gdesc[UR36], tmem[UR26], tmem[UR48], idesc[UR49], UPT ;  /* 0x00ff3024220075ea */ /* 0x0003e2000b80001a */
[----:B------:R1:W-:Y:S01]  /*39d0*/  UTCBAR [UR4], URZ ;  /* 0x000000ff040073e9 */ /* 0x0003e200080000ff */
[----:B------:R-:W-:Y:S01]  /*39e0*/  NOP ;  /* 0x0000000000007918 */ /* 0x000fe20000000000 */
.L_x_6:
[----:B------:R-:W-:Y:S01]  /*39f0*/  BAR.SYNC.DEFER_BLOCKING 0x0 ;  /* 0x0000000000007b1d */ /* 0x000fe20000010000 */
[----:B------:R-:W-:-:S04]  /*3a00*/  IADD3 R88, P6, PT, R88, UR29, RZ ;  /* 0x0000001d58587c10 */ /* 0x000fc8000ffde0ff */
[----:B------:R-:W-:Y:S01]  /*3a10*/  IADD3.X R89, PT, PT, R89, UR30, RZ, P6, !PT ;  /* 0x0000001e59597c10 */ /* 0x000fe2000b7fe4ff */
[----:B-1----:R-:W-:Y:S01]  /*3a20*/  UMOV UR4, URZ ;  /* 0x000000ff00047c82 */ /* 0x002fe20008000000 */
[----:B------:R-:W-:Y:S01]  /*3a30*/  @!PT LDS RZ, [RZ] ;  /* 0x00000000fffff984 */ /* 0x000fe20000000800 */
[----:B------:R-:W-:Y:S01]  /*3a40*/  @!PT LDS RZ, [RZ] ;  /* 0x00000000fffff984 */ /* 0x000fe20000000800 */
[----:B------:R-:W-:Y:S01]  /*3a50*/  @!PT LDS RZ, [RZ] ;  /* 0x00000000fffff984 */ /* 0x000fe20000000800 */
[----:B------:R-:W-:Y:S01]  /*3a60*/  LDGSTS.E [R131+0x4000], desc[UR22][R66.64], P5 ;  /* 0x0400000042837fae */ /* 0x000fe2000a9a1016 */
[----:B------:R-:W-:-:S03]  /*3a70*/  ISETP.NE.U32.AND P5, PT, R108, RZ, PT ;  /* 0x000000ff6c00720c */ /* 0x000fc60003fa5070 */
[----:B------:R1:W-:Y:S01]  /*3a80*/  LDGSTS.E [R131+0x4008], desc[UR22][R64.64], P4 ;  /* 0x0400800040837fae */ /* 0x0003e2000a1a1016 */
[----:B------:R-:W-:-:S03]  /*3a90*/  ISETP.GE.AND P4, PT, R135, R148, PT ;  /* 0x000000948700720c */ /* 0x000fc60003f86270 */
[----:B------:R-:W-:Y:S01]  /*3aa0*/  LDGSTS.E [R129+0x4000], desc[UR22][R62.64], P3 ;  /* 0x040000003e817fae */ /* 0x000fe200099a1016 */
[-C--:B------:R-:W-:Y:S02]  /*3ab0*/  ISETP.GE.AND P3, PT, R133, R148.reuse, PT ;  /* 0x000000948500720c */ /* 0x080fe40003f66270 */
[----:B------:R-:W-:Y:S02]  /*3ac0*/  SEL R106, RZ, 0x4, P4 ;  /* 0x00000004ff6a7807 */ /* 0x000fe40002000000 */
[----:B------:R-:W-:Y:S01]  /*3ad0*/  ISETP.GE.AND P4, PT, R126, R148, PT ;  /* 0x000000947e00720c */ /* 0x000fe20003f86270 */
[----:B------:R2:W-:Y:S01]  /*3ae0*/  LDGSTS.E [R129+0x4008], desc[UR22][R60.64], P5 ;  /* 0x040080003c817fae */ /* 0x0005e2000a9a1016 */
[----:B------:R-:W-:Y:S02]  /*3af0*/  SEL R106, R106, RZ, P2 ;  /* 0x000000ff6a6a7207 */ /* 0x000fe40001000000 */
[----:B-1----:R-:W-:Y:S02]  /*3b00*/  SEL R65, RZ, 0x4, P3 ;  /* 0x00000004ff417807 */ /* 0x002fe40001800000 */
[----:B------:R-:W-:-:S02]  /*3b10*/  SEL R67, RZ, 0x4, P4 ;  /* 0x00000004ff437807 */ /* 0x000fc40002000000 */
[-C--:B------:R-:W-:Y:S02]  /*3b20*/  ISETP.GE.AND P4, PT, R125, R148.reuse, PT ;  /* 0x000000947d00720c */ /* 0x080fe40003f86270 */
[----:B------:R-:W-:Y:S02]  /*3b30*/  SEL R66, R65, RZ, P2 ;  /* 0x000000ff41427207 */ /* 0x000fe40001000000 */
[----:B------:R-:W-:Y:S02]  /*3b40*/  IADD3 R64, P6, PT, R86, UR29, RZ ;  /* 0x0000001d56407c10 */ /* 0x000fe4000ffde0ff */
[----:B------:R-:W-:Y:S02]  /*3b50*/  ISETP.GE.AND P3, PT, R123, R148, PT ;  /* 0x000000947b00720c */ /* 0x000fe40003f66270 */
[----:B------:R-:W-:Y:S02]  /*3b60*/  ISETP.NE.U32.AND P5, PT, R106, RZ, PT ;  /* 0x000000ff6a00720c */ /* 0x000fe40003fa5070 */
[----:B------:R-:W-:-:S02]  /*3b70*/  SEL R86, RZ, 0x4, P4 ;  /* 0x00000004ff567807 */ /* 0x000fc40002000000 */
[----:B------:R-:W-:Y:S02]  /*3b80*/  ISETP.NE.U32.AND P4, PT, R66, RZ, PT ;  /* 0x000000ff4200720c */ /* 0x000fe40003f85070 */
[----:B------:R-:W-:Y:S02]  /*3b90*/  SEL R66, RZ, 0x4, P3 ;  /* 0x00000004ff427807 */ /* 0x000fe40001800000 */
[----:B--2---:R-:W-:Y:S02]  /*3ba0*/  IADD3 R60, P3, PT, R84, UR29, RZ ;  /* 0x0000001d543c7c10 */ /* 0x004fe4000ff7e0ff */
[----:B------:R-:W-:Y:S02]  /*3bb0*/  SEL R67, R67, RZ, P2 ;  /* 0x000000ff43437207 */ /* 0x000fe40001000000 */
[----:B------:R-:W-:Y:S01]  /*3bc0*/  IADD3.X R61, PT, PT, R85, UR30, RZ, P3, !PT ;  /* 0x0000001e553d7c10 */ /* 0x000fe20009ffe4ff */
[----:B------:R1:W-:Y:S01]  /*3bd0*/  LDGSTS.E [R48+0x4000], desc[UR22][R58.64], P5 ;  /* 0x040000003a307fae */ /* 0x0003e2000a9a1016 */
[----:B------:R-:W-:-:S02]  /*3be0*/  ISETP.NE.U32.AND P3, PT, R67, RZ, PT ;  /* 0x000000ff4300720c */ /* 0x000fc40003f65070 */
[----:B------:R-:W-:Y:S01]  /*3bf0*/  SEL R86, R86, RZ, P2 ;  /* 0x000000ff56567207 */ /* 0x000fe20001000000 */
[----:B------:R2:W-:Y:S01]  /*3c00*/  LDGSTS.E [R48+0x4008], desc[UR22][R56.64], P4 ;  /* 0x0400800038307fae */ /* 0x0005e2000a1a1016 */
[-C--:B------:R-:W-:Y:S02]  /*3c10*/  ISETP.GE.AND P5, PT, R47, R148.reuse, PT ;  /* 0x000000942f00720c */ /* 0x080fe40003fa6270 */
[----:B------:R-:W-:Y:S02]  /*3c20*/  ISETP.NE.U32.AND P4, PT, R86, RZ, PT ;  /* 0x000000ff5600720c */ /* 0x000fe40003f85070 */
[----:B------:R-:W-:Y:S02]  /*3c30*/  SEL R66, R66, RZ, P2 ;  /* 0x000000ff42427207 */ /* 0x000fe40001000000 */
[----:B------:R-:W-:Y:S02]  /*3c40*/  SEL R67, RZ, 0x4, P5 ;  /* 0x00000004ff437807 */ /* 0x000fe40002800000 */
[----:B------:R-:W-:Y:S01]  /*3c50*/  ISETP.NE.U32.AND P5, PT, R66, RZ, PT ;  /* 0x000000ff4200720c */ /* 0x000fe20003fa5070 */
[----:B------:R-:W-:Y:S01]  /*3c60*/  LDGSTS.E [R39+0x4000], desc[UR22][R54.64], P3 ;  /* 0x0400000036277fae */ /* 0x000fe200099a1016 */
[----:B------:R-:W-:-:S02]  /*3c70*/  ISETP.GE.AND P3, PT, R46, R148, PT ;  /* 0x000000942e00720c */ /* 0x000fc40003f66270 */
[----:B-1----:R-:W-:Y:S02]  /*3c80*/  SEL R58, R67, RZ, P2 ;  /* 0x000000ff433a7207 */ /* 0x002fe40001000000 */
[----:B------:R-:W-:Y:S01]  /*3c90*/  SEL R59, RZ, 0x4, P3 ;  /* 0x00000004ff3b7807 */ /* 0x000fe20001800000 */
[----:B------:R1:W-:Y:S01]  /*3ca0*/  LDGSTS.E [R39+0x4008], desc[UR22][R50.64], P4 ;  /* 0x0400800032277fae */ /* 0x0003e2000a1a1016 */
[----:B------:R-:W-:Y:S02]  /*3cb0*/  ISETP.NE.U32.AND P3, PT, R58, RZ, PT ;  /* 0x000000ff3a00720c */ /* 0x000fe40003f65070 */
[----:B--2---:R-:W-:Y:S02]  /*3cc0*/  IADD3 R56, P4, PT, R78, UR29, RZ ;  /* 0x0000001d4e387c10 */ /* 0x004fe4000ff9e0ff */
[----:B------:R-:W-:Y:S01]  /*3cd0*/  IADD3.X R65, PT, PT, R87, UR30, RZ, P6, !PT ;  /* 0x0000001e57417c10 */ /* 0x000fe2000b7fe4ff */
[----:B------:R-:W-:Y:S01]  /*3ce0*/  LDGSTS.E [R33+0x4000], desc[UR22][R52.64], P5 ;  /* 0x0400000034217fae */ /* 0x000fe2000a9a1016 */
[----:B------:R-:W-:-:S02]  /*3cf0*/  SEL R59, R59, RZ, P2 ;  /* 0x000000ff3b3b7207 */ /* 0x000fc40001000000 */
[----:B------:R-:W-:Y:S02]  /*3d00*/  IADD3.X R57, PT, PT, R79, UR30, RZ, P4, !PT ;  /* 0x0000001e4f397c10 */ /* 0x000fe4000a7fe4ff */
[----:B------:R-:W-:Y:S02]  /*3d10*/  IADD3 R62, P6, PT, R82, UR29, RZ ;  /* 0x0000001d523e7c10 */ /* 0x000fe4000ffde0ff */
[----:B------:R-:W-:Y:S01]  /*3d20*/  IADD3 R58, P4, PT, R74, UR29, RZ ;  /* 0x0000001d4a3a7c10 */ /* 0x000fe2000ff9e0ff */
[----:B------:R2:W-:Y:S01]  /*3d30*/  LDGSTS.E [R33+0x4008], desc[UR22][R116.64], P3 ;  /* 0x0400800074217fae */ /* 0x0005e200099a1016 */
[----:B------:R-:W-:Y:S02]  /*3d40*/  ISETP.NE.U32.AND P5, PT, R59, RZ, PT ;  /* 0x000000ff3b00720c */ /* 0x000fe40003fa5070 */
[----:B------:R-:W-:Y:S02]  /*3d50*/  IADD3.X R63, PT, PT, R83, UR30, RZ, P6, !PT ;  /* 0x0000001e533f7c10 */ /* 0x000fe4000b7fe4ff */
[----:B------:R-:W-:-:S02]  /*3d60*/  IADD3.X R59, PT, PT, R75, UR30, RZ, P4, !PT ;  /* 0x0000001e4b3b7c10 */ /* 0x000fc4000a7fe4ff */
[----:B------:R-:W-:Y:S02]  /*3d70*/  IADD3 R66, P6, PT, R80, UR29, RZ ;  /* 0x0000001d50427c10 */ /* 0x000fe4000ffde0ff */
[-C--:B------:R-:W-:Y:S02]  /*3d80*/  ISETP.GE.AND P4, PT, R44, R148.reuse, PT ;  /* 0x000000942c00720c */ /* 0x080fe40003f86270 */
[----:B------:R-:W-:Y:S02]  /*3d90*/  ISETP.GE.AND P3, PT, R32, R148, PT ;  /* 0x000000942000720c */ /* 0x000fe40003f66270 */
[----:B------:R-:W-:Y:S01]  /*3da0*/  IADD3.X R67, PT, PT, R81, UR30, RZ, P6, !PT ;  /* 0x0000001e51437c10 */ /* 0x000fe2000b7fe4ff */
[----:B------:R3:W-:Y:S01]  /*3db0*/  LDGSTS.E [R28+0x4000], desc[UR22][R118.64], P5 ;  /* 0x04000000761c7fae */ /* 0x0007e2000a9a1016 */
[----:B-1----:R-:W-:Y:S02]  /*3dc0*/  SEL R39, RZ, 0x4, P4 ;  /* 0x00000004ff277807 */ /* 0x002fe40002000000 */
[----:B------:R-:W-:-:S02]  /*3dd0*/  IADD3 R54, P6, PT, R76, UR29, RZ ;  /* 0x0000001d4c367c10 */ /* 0x000fc4000ffde0ff */
[----:B------:R-:W-:Y:S02]  /*3de0*/  SEL R48, RZ, 0x4, P3 ;  /* 0x00000004ff307807 */ /* 0x000fe40001800000 */
[----:B------:R-:W-:Y:S02]  /*3df0*/  SEL R39, R39, RZ, P2 ;  /* 0x000000ff27277207 */ /* 0x000fe40001000000 */
[----:B------:R-:W-:Y:S02]  /*3e00*/  IADD3.X R55, PT, PT, R77, UR30, RZ, P6, !PT ;  /* 0x0000001e4d377c10 */ /* 0x000fe4000b7fe4ff */
[----:B------:R-:W-:Y:S02]  /*3e10*/  IADD3 R72, P6, PT, R72, UR29, RZ ;  /* 0x0000001d48487c10 */ /* 0x000fe4000ffde0ff */
[----:B------:R-:W-:Y:S02]  /*3e20*/  ISETP.GE.AND P4, PT, R30, R148, PT ;  /* 0x000000941e00720c */ /* 0x000fe40003f86270 */
[----:B------:R-:W-:-:S02]  /*3e30*/  SEL R48, R48, RZ, P2 ;  /* 0x000000ff30307207 */ /* 0x000fc40001000000 */
[-C--:B------:R-:W-:Y:S02]  /*3e40*/  ISETP.GE.AND P5, PT, R31, R148.reuse, PT ;  /* 0x000000941f00720c */ /* 0x080fe40003fa6270 */
[----:B------:R-:W-:Y:S02]  /*3e50*/  ISETP.NE.U32.AND P3, PT, R39, RZ, PT ;  /* 0x000000ff2700720c */ /* 0x000fe40003f65070 */
[----:B------:R-:W-:Y:S02]  /*3e60*/  IADD3.X R73, PT, PT, R73, UR30, RZ, P6, !PT ;  /* 0x0000001e49497c10 */ /* 0x000fe4000b7fe4ff */
[----:B--2---:R-:W-:Y:S02]  /*3e70*/  SEL R33, RZ, 0x4, P4 ;  /* 0x00000004ff217807 */ /* 0x004fe40002000000 */
[----:B------:R-:W-:Y:S02]  /*3e80*/  ISETP.GE.AND P6, PT, R25, R148, PT ;  /* 0x000000941900720c */ /* 0x000fe40003fc6270 */
[----:B------:R-:W-:-:S02]  /*3e90*/  ISETP.NE.U32.AND P4, PT, R48, RZ, PT ;  /* 0x000000ff3000720c */ /* 0x000fc40003f85070 */
[----:B------:R-:W-:Y:S02]  /*3ea0*/  SEL R39, RZ, 0x4, P5 ;  /* 0x00000004ff277807 */ /* 0x000fe40002800000 */
[----:B------:R-:W-:Y:S01]  /*3eb0*/  ISETP.GE.AND P5, PT, R145, R148, PT ;  /* 0x000000949100720c */ /* 0x000fe20003fa6270 */
[----:B------:R3:W-:Y:S01]  /*3ec0*/  LDGSTS.E [R28+0x4008], desc[UR22][R90.64], P3 ;  /* 0x040080005a1c7fae */ /* 0x0007e200099a1016 */
[----:B------:R-:W-:Y:S02]  /*3ed0*/  SEL R52, RZ, 0x4, P6 ;  /* 0x00000004ff347807 */ /* 0x000fe40003000000 */
[----:B------:R-:W-:Y:S02]  /*3ee0*/  SEL R39, R39, RZ, P2 ;  /* 0x000000ff27277207 */ /* 0x000fe40001000000 */
[----:B------:R-:W-:Y:S02]  /*3ef0*/  SEL R48, RZ, 0x4, P5 ;  /* 0x00000004ff307807 */ /* 0x000fe40002800000 */
[----:B------:R-:W-:Y:S01]  /*3f00*/  SEL R33, R33, RZ, P2 ;  /* 0x000000ff21217207 */ /* 0x000fe20001000000 */
[----:B------:R3:W-:Y:S01]  /*3f10*/  LDGSTS.E [R26+0x4000], desc[UR22][R120.64], P4 ;  /* 0x04000000781a7fae */ /* 0x0007e2000a1a1016 */
[----:B------:R-:W-:-:S02]  /*3f20*/  SEL R52, R52, RZ, P2 ;  /* 0x000000ff34347207 */ /* 0x000fc40001000000 */
[----:B------:R-:W-:Y:S02]  /*3f30*/  ISETP.NE.U32.AND P5, PT, R39, RZ, PT ;  /* 0x000000ff2700720c */ /* 0x000fe40003fa5070 */
[----:B------:R-:W-:Y:S02]  /*3f40*/  SEL R48, R48, RZ, P2 ;  /* 0x000000ff30307207 */ /* 0x000fe40001000000 */
[----:B------:R-:W-:Y:S02]  /*3f50*/  ISETP.NE.U32.AND P3, PT, R33, RZ, PT ;  /* 0x000000ff2100720c */ /* 0x000fe40003f65070 */
[----:B------:R-:W-:Y:S02]  /*3f60*/  ISETP.NE.U32.AND P2, PT, R52, RZ, PT ;  /* 0x000000ff3400720c */ /* 0x000fe40003f45070 */
[----:B------:R-:W-:Y:S02]  /*3f70*/  ISETP.NE.U32.AND P4, PT, R48, RZ, PT ;  /* 0x000000ff3000720c */ /* 0x000fe40003f85070 */
[----:B------:R-:W-:-:S03]  /*3f80*/  IADD3 R50, P6, PT, R70, UR29, RZ ;  /* 0x0000001d46327c10 */ /* 0x000fc6000ffde0ff */
[----:B------:R3:W-:Y:S01]  /*3f90*/  LDGSTS.E [R26+0x4008], desc[UR22][R96.64], P5 ;  /* 0x04008000601a7fae */ /* 0x0007e2000a9a1016 */
[----:B------:R-:W-:Y:S02]  /*3fa0*/  IADD3.X R51, PT, PT, R71, UR30, RZ, P6, !PT ;  /* 0x0000001e47337c10 */ /* 0x000fe4000b7fe4ff */
[----:B------:R-:W-:Y:S01]  /*3fb0*/  IADD3 R52, P6, PT, R68, UR29, RZ ;  /* 0x0000001d44347c10 */ /* 0x000fe2000ffde0ff */
[----:B------:R3:W-:Y:S01]  /*3fc0*/  LDGSTS.E [R21+0x4000], desc[UR22][R104.64], P3 ;  /* 0x0400000068157fae */ /* 0x0007e200099a1016 */
[----:B------:R-:W-:Y:S02]  /*3fd0*/  ISETP.GE.AND P3, PT, R141, 0x40, PT ;  /* 0x000000408d00780c */ /* 0x000fe40003f66270 */
[----:B------:R-:W-:Y:S01]  /*3fe0*/  IADD3.X R53, PT, PT, R69, UR30, RZ, P6, !PT ;  /* 0x0000001e45357c10 */ /* 0x000fe2000b7fe4ff */
[----:B------:R3:W-:Y:S01]  /*3ff0*/  LDGSTS.E [R21+0x4008], desc[UR22][R92.64], P2 ;  /* 0x040080005c157fae */ /* 0x0007e200091a1016 */
[----:B------:R-:W-:-:S03]  /*4000*/  ISETP.GE.AND P2, PT, R141, 0x20, PT ;  /* 0x000000208d00780c */ /* 0x000fc60003f46270 */
[----:B------:R-:W0:Y:S04]  /*4010*/  LDGDEPBAR ;  /* 0x00000000000079af */ /* 0x000e280000000000 */
[----:B------:R3:W-:Y:S04]  /*4020*/  LDGSTS.E [R20+0xa000], desc[UR22][R94.64], P4 ;  /* 0x0a0000005e147fae */ /* 0x0007e8000a1a1016 */
        /* <DEDUP_REMOVED lines=15> */
[----:B------:R-:W0:Y:S01]  /*4120*/  LDGDEPBAR ;  /* 0x00000000000079af */ /* 0x000e220000000000 */
[----:B------:R-:W-:Y:S05]  /*4130*/  @!P3 BRA `(.L_x_7) ;  /* 0x000000180060b947 */ /* 0x000fea0003800000 */
[----:B---3--:R-:W-:Y:S01]  /*4140*/  SHF.R.S32.HI R10, RZ, 0x1f, R142 ;  /* 0x0000001fff0a7819 */ /* 0x008fe2000001148e */
[----:B------:R-:W1:Y:S01]  /*4150*/  LDCU.128 UR12, c[0x0][0x380] ;  /* 0x00007000ff0c77ac */ /* 0x000e620008000c00 */
[----:B------:R-:W-:Y:S01]  /*4160*/  IADD3 R100, P5, PT, R142, R4, RZ ;  /* 0x000000048e647210 */ /* 0x000fe20007fbe0ff */
[----:B------:R-:W-:Y:S01]  /*4170*/  VIADD R144, R144, 0xffffffa0 ;  /* 0xffffffa090907836 */ /* 0x000fe20000000000 */
[----:B------:R-:W-:Y:S01]  /*4180*/  IADD3 R26, P6, PT, R142, R14, RZ ;  /* 0x0000000e8e1a7210 */ /* 0x000fe20007fde0ff */
[----:B------:R-:W-:Y:S01]  /*4190*/  UIMAD UR25, UR20, 0xc, URZ ;  /* 0x0000000c141978a4 */ /* 0x000fe2000f8e02ff */
[----:B------:R-:W-:Y:S01]  /*41a0*/  LEA.HI.X.SX32 R103, R4, R10, 0x1, P5 ;  /* 0x0000000a04677211 */ /* 0x000fe200028f0eff */
[----:B------:R-:W-:Y:S01]  /*41b0*/  UIMAD UR4, UR19, 0xc, URZ ;  /* 0x0000000c130478a4 */ /* 0x000fe2000f8e02ff */
[C---:B------:R-:W-:Y:S01]  /*41c0*/  IADD3 R33, P3, PT, R142.reuse, R5, RZ ;  /* 0x000000058e217210 */ /* 0x040fe20007f7e0ff */
[----:B------:R-:W-:Y:S01]  /*41d0*/  UMOV UR20, 0x2 ;  /* 0x0000000200147882 */ /* 0x000fe20000000000 */
[C---:B------:R-:W-:Y:S01]  /*41e0*/  IADD3 R20, P5, PT, R142.reuse, R6, RZ ;  /* 0x000000068e147210 */ /* 0x040fe20007fbe0ff */
[----:B------:R-:W-:Y:S01]  /*41f0*/  UMOV UR19, 0x1 ;  /* 0x0000000100137882 */ /* 0x000fe20000000000 */
[----:B------:R-:W-:Y:S01]  /*4200*/  IADD3 R94, P4, PT, R142, R15, RZ ;  /* 0x0000000f8e5e7210 */ /* 0x000fe20007f9e0ff */
[----:B------:R-:W-:Y:S01]  /*4210*/  UMOV UR5, URZ ;  /* 0x000000ff00057c82 */ /* 0x000fe20008000000 */
[-C--:B------:R-:W-:Y:S01]  /*4220*/  LEA.HI.X.SX32 R101, R14, R10.reuse, 0x1, P6 ;  /* 0x0000000a0e657211 */ /* 0x080fe200030f0eff */
[----:B------:R-:W-:Y:S01]  /*4230*/  UMOV UR6, URZ ;  /* 0x000000ff00067c82 */ /* 0x000fe20008000000 */
[-C--:B------:R-:W-:Y:S01]  /*4240*/  LEA.HI.X.SX32 R28, R5, R10.reuse, 0x1, P3 ;  /* 0x0000000a051c7211 */ /* 0x080fe200018f0eff */
[----:B------:R-:W-:Y:S01]  /*4250*/  UMOV UR7, URZ ;  /* 0x000000ff00077c82 */ /* 0x000fe20008000000 */
[----:B------:R-:W-:Y:S01]  /*4260*/  LEA.HI.X.SX32 R39, R6, R10, 0x1, P5 ;  /* 0x0000000a06277211 */ /* 0x000fe200028f0eff */
[----:B------:R-:W-:Y:S01]  /*4270*/  IMAD R6, R30, UR24, RZ ;  /* 0x000000181e067c24 */ /* 0x000fe2000f8e02ff */
[C---:B------:R-:W-:Y:S01]  /*4280*/  IADD3 R14, P6, PT, R142.reuse, R16, RZ ;  /* 0x000000108e0e7210 */ /* 0x040fe20007fde0ff */
[----:B-1----:R-:W-:Y:S01]  /*4290*/  UIMAD.WIDE.U32 UR8, UR18, 0xc, UR14 ;  /* 0x0000000c120878a5 */ /* 0x002fe2000f8e000e */
[C---:B------:R-:W-:Y:S01]  /*42a0*/  IADD3 R48, P3, PT, R142.reuse, R7, RZ ;  /* 0x000000078e307210 */ /* 0x040fe20007f7e0ff */
[----:B------:R-:W-:Y:S01]  /*42b0*/  UIMAD.WIDE.U32 UR12, UR17, 0xc, UR12 ;  /* 0x0000000c110c78a5 */ /* 0x000fe2000f8e000c */
[----:B------:R-:W-:Y:S01]  /*42c0*/  IADD3 R53, P5, PT, R142, R8, RZ ;  /* 0x000000088e357210 */ /* 0x000fe20007fbe0ff */
[----:B------:R-:W-:Y:S01]  /*42d0*/  UMOV UR18, UR16 ;  /* 0x0000001000127c82 */ /* 0x000fe20008000000 */
[-C--:B------:R-:W-:Y:S01]  /*42e0*/  LEA.HI.X.SX32 R97, R15, R10.reuse, 0x1, P4 ;  /* 0x0000000a0f617211 */ /* 0x080fe200020f0eff */
[----:B------:R-:W-:Y:S01]  /*42f0*/  UIADD3 UR25, UPT, UPT, UR9, UR25, URZ ;  /* 0x0000001909197290 */ /* 0x000fe2000fffe0ff */
[-C--:B------:R-:W-:Y:S01]  /*4300*/  LEA.HI.X.SX32 R21, R16, R10.reuse, 0x1, P6 ;  /* 0x0000000a10157211 */ /* 0x080fe200030f0eff */
[----:B------:R-:W-:Y:S01]  /*4310*/  UIADD3 UR13, UPT, UPT, UR13, UR4, URZ ;  /* 0x000000040d0d7290 */ /* 0x000fe2000fffe0ff */
[-C--:B------:R-:W-:Y:S01]  /*4320*/  LEA.HI.X.SX32 R15, R7, R10.reuse, 0x1, P3 ;  /* 0x0000000a070f7211 */ /* 0x080fe200018f0eff */
[----:B------:R-:W-:Y:S01]  /*4330*/  UMOV UR21, UR12 ;  /* 0x0000000c00157c82 */ /* 0x000fe20008000000 */
[----:B------:R-:W-:Y:S01]  /*4340*/  LEA.HI.X.SX32 R52, R8, R10, 0x1, P5 ;  /* 0x0000000a08347211 */ /* 0x000fe200028f0eff */
[----:B------:R-:W-:Y:S01]  /*4350*/  IMAD R8, R31, UR24, RZ ;  /* 0x000000181f087c24 */ /* 0x000fe2000f8e02ff */
[----:B------:R-:W-:-:S02]  /*4360*/  IADD3 R51, P4, PT, R142, R17, RZ ;  /* 0x000000118e337210 */ /* 0x000fc40007f9e0ff */
[C---:B------:R-:W-:Y:S02]  /*4370*/  IADD3 R55, P6, PT, R142.reuse, R18, RZ ;  /* 0x000000128e377210 */ /* 0x040fe40007fde0ff */
[C---:B------:R-:W-:Y:S02]  /*4380*/  IADD3 R57, P3, PT, R142.reuse, R9, RZ ;  /* 0x000000098e397210 */ /* 0x040fe40007f7e0ff */
[----:B------:R-:W-:Y:S02]  /*4390*/  IADD3 R61, P5, PT, R142, R11, RZ ;  /* 0x0000000b8e3d7210 */ /* 0x000fe40007fbe0ff */
[-C--:B------:R-:W-:Y:S02]  /*43a0*/  LEA.HI.X.SX32 R50, R17, R10.reuse, 0x1, P4 ;  /* 0x0000000a11327211 */ /* 0x080fe400020f0eff */
[-C--:B------:R-:W-:Y:S02]  /*43b0*/  LEA.HI.X.SX32 R54, R18, R10.reuse, 0x1, P6 ;  /* 0x0000000a12367211 */ /* 0x080fe400030f0eff */
[----:B------:R-:W-:-:S02]  /*43c0*/  LEA.HI.X.SX32 R56, R9, R10, 0x1, P3 ;  /* 0x0000000a09387211 */ /* 0x000fc400018f0eff */
[----:B------:R-:W-:Y:S02]  /*43d0*/  LEA.HI.X.SX32 R60, R11, R10, 0x1, P5 ;  /* 0x0000000a0b3c7211 */ /* 0x000fe400028f0eff */
[C---:B------:R-:W-:Y:S02]  /*43e0*/  IADD3 R59, P4, PT, R142.reuse, R19, RZ ;  /* 0x000000138e3b7210 */ /* 0x040fe40007f9e0ff */
[C---:B------:R-:W-:Y:S02]  /*43f0*/  IADD3 R63, P6, PT, R142.reuse, R23, RZ ;  /* 0x000000178e3f7210 */ /* 0x040fe40007fde0ff */
[----:B------:R-:W-:Y:S02]  /*4400*/  IADD3 R65, P3, PT, R142, R13, RZ ;  /* 0x0000000d8e417210 */ /* 0x000fe40007f7e0ff */
[----:B------:R-:W-:Y:S02]  /*4410*/  SHF.R.S32.HI R5, RZ, 0x1f, R143 ;  /* 0x0000001fff057819 */ /* 0x000fe4000001148f */
[----:B------:R-:W-:-:S02]  /*4420*/  IADD3 R69, P5, PT, R143, R35, RZ ;  /* 0x000000238f457210 */ /* 0x000fc40007fbe0ff */
[-C--:B------:R-:W-:Y:S02]  /*4430*/  LEA.HI.X.SX32 R58, R19, R10.reuse, 0x1, P4 ;  /* 0x0000000a133a7211 */ /* 0x080fe400020f0eff */
[-C--:B------:R-:W-:Y:S01]  /*4440*/  LEA.HI.X.SX32 R62, R23, R10.reuse, 0x1, P6 ;  /* 0x0000000a173e7211 */ /* 0x080fe200030f0eff */
[----:B------:R-:W-:Y:S01]  /*4450*/  IMAD.SHL.U32 R23, R100, 0x4, RZ ;  /* 0x0000000464177824 */ /* 0x000fe200078e00ff */
[----:B------:R-:W-:Y:S02]  /*4460*/  LEA.HI.X.SX32 R64, R13, R10, 0x1, P3 ;  /* 0x0000000a0d407211 */ /* 0x000fe400018f0eff */
[----:B------:R-:W-:Y:S02]  /*4470*/  LEA.HI.X.SX32 R68, R35, R5, 0x1, P5 ;  /* 0x0000000523447211 */ /* 0x000fe400028f0eff */
[----:B------:R-:W-:Y:S02]  /*4480*/  IADD3 R67, P4, PT, R142, R24, RZ ;  /* 0x000000188e437210 */ /* 0x000fe40007f9e0ff */
[----:B------:R-:W-:-:S02]  /*4490*/  SHF.R.S32.HI R4, RZ, 0x1f, R141 ;  /* 0x0000001fff047819 */ /* 0x000fc4000001148d */
[C---:B------:R-:W-:Y:S02]  /*44a0*/  IADD3 R71, P6, PT, R143.reuse, R38, RZ ;  /* 0x000000268f477210 */ /* 0x040fe40007fde0ff */
[C---:B------:R-:W-:Y:S02]  /*44b0*/  IADD3 R73, P3, PT, R143.reuse, R40, RZ ;  /* 0x000000288f497210 */ /* 0x040fe40007f7e0ff */
[----:B------:R-:W-:Y:S02]  /*44c0*/  IADD3 R77, P5, PT, R143, R43, RZ ;  /* 0x0000002b8f4d7210 */ /* 0x000fe40007fbe0ff */
[----:B------:R-:W-:Y:S01]  /*44d0*/  LEA.HI.X.SX32 R66, R24, R10, 0x1, P4 ;  /* 0x0000000a18427211 */ /* 0x000fe200020f0eff */
[----:B------:R-:W-:Y:S01]  /*44e0*/  IMAD R10, R32, UR24, RZ ;  /* 0x00000018200a7c24 */ /* 0x000fe2000f8e02ff */
[----:B------:R-:W-:Y:S01]  /*44f0*/  LEA.HI R141, R4, R141, RZ, 0x5 ;  /* 0x0000008d048d7211 */ /* 0x000fe200078f28ff */
[----:B------:R-:W-:Y:S01]  /*4500*/  IMAD R4, R25, UR24, RZ ;  /* 0x0000001819047c24 */ /* 0x000fe2000f8e02ff */
[-C--:B------:R-:W-:Y:S01]  /*4510*/  LEA.HI.X.SX32 R70, R38, R5.reuse, 0x1, P6 ;  /* 0x0000000526467211 */ /* 0x080fe200030f0eff */
[----:B------:R-:W-:Y:S01]  /*4520*/  IMAD.SHL.U32 R38, R94, 0x4, RZ ;  /* 0x000000045e267824 */ /* 0x000fe200078e00ff */
[-C--:B------:R-:W-:Y:S01]  /*4530*/  LEA.HI.X.SX32 R72, R40, R5.reuse, 0x1, P3 ;  /* 0x0000000528487211 */ /* 0x080fe200018f0eff */
[----:B------:R-:W-:Y:S01]  /*4540*/  IMAD.SHL.U32 R40, R20, 0x4, RZ ;  /* 0x0000000414287824 */ /* 0x000fe200078e00ff */
[----:B------:R-:W-:Y:S01]  /*4550*/  LEA.HI.X.SX32 R76, R43, R5, 0x1, P5 ;  /* 0x000000052b4c7211 */ /* 0x000fe200028f0eff */
[----:B------:R-:W-:Y:S01]  /*4560*/  IMAD.SHL.U32 R43, R14, 0x4, RZ ;  /* 0x000000040e2b7824 */ /* 0x000fe200078e00ff */
[C---:B------:R-:W-:Y:S01]  /*4570*/  IADD3 R75, P4, PT, R143.reuse, R42, RZ ;  /* 0x0000002a8f4b7210 */ /* 0x040fe20007f9e0ff */
[----:B------:R-:W-:Y:S01]  /*4580*/  UMOV UR24, UR8 ;  /* 0x0000000800187c82 */ /* 0x000fe20008000000 */
[----:B------:R-:W-:-:S02]  /*4590*/  IADD3 R79, P6, PT, R143, R45, RZ ;  /* 0x0000002d8f4f7210 */ /* 0x000fc40007fde0ff */
[C---:B------:R-:W-:Y:S02]  /*45a0*/  IADD3 R81, P3, PT, R143.reuse, R122, RZ ;  /* 0x0000007a8f517210 */ /* 0x040fe40007f7e0ff */
[----:B------:R-:W-:Y:S02]  /*45b0*/  IADD3 R85, P5, PT, R143, R127, RZ ;  /* 0x0000007f8f557210 */ /* 0x000fe40007fbe0ff */
[-C--:B------:R-:W-:Y:S02]  /*45c0*/  LEA.HI.X.SX32 R74, R42, R5.reuse, 0x1, P4 ;  /* 0x000000052a4a7211 */ /* 0x080fe400020f0eff */
[-C--:B------:R-:W-:Y:S02]  /*45d0*/  LEA.HI.X.SX32 R78, R45, R5.reuse, 0x1, P6 ;  /* 0x000000052d4e7211 */ /* 0x080fe400030f0eff */
[-C--:B------:R-:W-:Y:S02]  /*45e0*/  LEA.HI.X.SX32 R80, R122, R5.reuse, 0x1, P3 ;  /* 0x000000057a507211 */ /* 0x080fe400018f0eff */
[----:B------:R-:W-:-:S02]  /*45f0*/  LEA.HI.X.SX32 R84, R127, R5, 0x1, P5 ;  /* 0x000000057f547211 */ /* 0x000fc400028f0eff */
[C---:B------:R-:W-:Y:S02]  /*4600*/  IADD3 R83, P4, PT, R143.reuse, R124, RZ ;  /* 0x0000007c8f537210 */ /* 0x040fe40007f9e0ff */
[C---:B------:R-:W-:Y:S02]  /*4610*/  IADD3 R87, P6, PT, R143.reuse, R134, RZ ;  /* 0x000000868f577210 */ /* 0x040fe40007fde0ff */
[C---:B------:R-:W-:Y:S02]  /*4620*/  IADD3 R89, P3, PT, R143.reuse, R136, RZ ;  /* 0x000000888f597210 */ /* 0x040fe40007f7e0ff */
[----:B------:R-:W-:Y:S02]  /*4630*/  IADD3 R93, P5, PT, R143, R4, RZ ;  /* 0x000000048f5d7210 */ /* 0x000fe40007fbe0ff */
[-C--:B------:R-:W-:Y:S02]  /*4640*/  LEA.HI.X.SX32 R82, R124, R5.reuse, 0x1, P4 ;  /* 0x000000057c527211 */ /* 0x080fe400020f0eff */
[----:B------:R-:W-:-:S02]  /*4650*/  LEA.HI.X.SX32 R86, R134, R5, 0x1, P6 ;  /* 0x0000000586567211 */ /* 0x000fc400030f0eff */
[-C--:B------:R-:W-:Y:S02]  /*4660*/  LEA.HI.X.SX32 R88, R136, R5.reuse, 0x1, P3 ;  /* 0x0000000588587211 */ /* 0x080fe400018f0eff */
[----:B------:R-:W-:Y:S01]  /*4670*/  LEA.HI.X.SX32 R92, R4, R5, 0x1, P5 ;  /* 0x00000005045c7211 */ /* 0x000fe200028f0eff */
[----:B------:R-:W-:Y:S01]  /*4680*/  IMAD.MOV.U32 R4, RZ, RZ, RZ ;  /* 0x000000ffff047224 */ /* 0x000fe200078e00ff */
[C---:B------:R-:W-:Y:S02]  /*4690*/  IADD3 R91, P4, PT, R143.reuse, R137, RZ ;  /* 0x000000898f5b7210 */ /* 0x040fe40007f9e0ff */
[C---:B------:R-:W-:Y:S02]  /*46a0*/  IADD3 R96, P3, PT, R143.reuse, R6, RZ ;  /* 0x000000068f607210 */ /* 0x040fe40007f7e0ff */
[C---:B------:R-:W-:Y:S02]  /*46b0*/  IADD3 R98, P5, PT, R143.reuse, R8, RZ ;  /* 0x000000088f627210 */ /* 0x040fe40007fbe0ff */
[----:B------:R-:W-:-:S02]  /*46c0*/  IADD3 R99, P6, PT, R143, R10, RZ ;  /* 0x0000000a8f637210 */ /* 0x000fc40007fde0ff */
[----:B------:R-:W-:Y:S02]  /*46d0*/  SHF.R.S32.HI R141, RZ, 0x5, R141 ;  /* 0x00000005ff8d7819 */ /* 0x000fe4000001148d */
[C---:B------:R-:W-:Y:S01]  /*46e0*/  SHF.L.U64.HI R24, R26.reuse, 0x2, R101 ;  /* 0x000000021a187819 */ /* 0x040fe20000010265 */
[----:B------:R-:W-:Y:S01]  /*46f0*/  IMAD.SHL.U32 R26, R26, 0x4, RZ ;  /* 0x000000041a1a7824 */ /* 0x000fe200078e00ff */
[-C--:B------:R-:W-:Y:S02]  /*4700*/  LEA.HI.X.SX32 R90, R137, R5.reuse, 0x1, P4 ;  /* 0x00000005895a7211 */ /* 0x080fe400020f0eff */
[-C--:B------:R-:W-:Y:S02]  /*4710*/  LEA.HI.X.SX32 R7, R6, R5.reuse, 0x1, P3 ;  /* 0x0000000506077211 */ /* 0x080fe400018f0eff */
[-C--:B------:R-:W-:Y:S02]  /*4720*/  LEA.HI.X.SX32 R95, R8, R5.reuse, 0x1, P5 ;  /* 0x00000005085f7211 */ /* 0x080fe400028f0eff */
[----:B------:R-:W-:-:S02]  /*4730*/  LEA.HI.X.SX32 R10, R10, R5, 0x1, P6 ;  /* 0x000000050a0a7211 */ /* 0x000fc400030f0eff */
[C---:B------:R-:W-:Y:S02]  /*4740*/  VIMNMX R101, PT, PT, R141.reuse, 0x2, !PT ;  /* 0x000000028d657848 */ /* 0x040fe40007fe0100 */
[----:B------:R-:W-:Y:S02]  /*4750*/  SHF.L.U64.HI R35, R94, 0x2, R97 ;  /* 0x000000025e237819 */ /* 0x000fe40000010261 */
[----:B------:R-:W-:Y:S01]  /*4760*/  SHF.L.U64.HI R13, R100, 0x2, R103 ;  /* 0x00000002640d7819 */ /* 0x000fe20000010267 */
[----:B------:R-:W-:Y:S01]  /*4770*/  VIADD R100, R141, 0xfffffffd ;  /* 0xfffffffd8d647836 */ /* 0x000fe20000000000 */
[C---:B------:R-:W-:Y:S01]  /*4780*/  SHF.L.U64.HI R28, R33.reuse, 0x2, R28 ;  /* 0x00000002211c7819 */ /* 0x040fe2000001021c */
[----:B------:R-:W-:Y:S01]  /*4790*/  IMAD.SHL.U32 R33, R33, 0x4, RZ ;  /* 0x0000000421217824 */ /* 0x000fe200078e00ff */
        /* <DEDUP_REMOVED lines=52> */
[----:B------:R-:W-:Y:S01]  /*4ae0*/  SHF.L.U64.HI R39, R20, 0x2, R39 ;  /* 0x0000000214277819 */ /* 0x000fe20000010227 */
[----:B------:R-:W-:Y:S01]  /*4af0*/  VIADD R101, R101, 0xffffffff ;  /* 0xffffffff65657836 */ /* 0x000fe20000000000 */
[----:B------:R-:W-:-:S07]  /*4b00*/  SHF.L.U64.HI R42, R14, 0x2, R21 ;  /* 0x000000020e2a7819 */ /* 0x000fce0000010215 */
.L_x_10:
[----:B------:R-:W-:Y:S01]  /*4b10*/  UIADD3 UR5, UPT, UPT, UR5, 0x1, URZ ;  /* 0x0000000105057890 */ /* 0x000fe2000fffe0ff */
[----:B------:R-:W-:-:S04]  /*4b20*/  DEPBAR.LE SB0, 0x2 ;  /* 0x000080800000791a */ /* 0x000fc80000000000 */
[----:B------:R-:W-:Y:S01]  /*4b30*/  ULEA UR12, UR19, UR10, 0x3 ;  /* 0x0000000a130c7291 */ /* 0x000fe2000f8e18ff */
[----:B------:R-:W-:Y:S01]  /*4b40*/  IMAD.U32 R4, R4, -0x80000000, RZ ;  /* 0x8000000004047824 */ /* 0x000fe200078e00ff */
[----:B------:R-:W-:Y:S02]  /*4b50*/  UISETP.GT.AND UP1, UPT, UR5, 0x2, UPT ;  /* 0x000000020500788c */ /* 0x000fe4000bf24270 */
[----:B------:R-:W-:Y:S02]  /*4b60*/  UIADD3 UR12, UPT, UPT, UR12, 0xc000, URZ ;  /* 0x0000c0000c0c7890 */ /* 0x000fe4000fffe0ff */
[----:B------:R-:W-:Y:S01]  /*4b70*/  USEL UR5, UR5, URZ, !UP1 ;  /* 0x000000ff05057287 */ /* 0x000fe2000c800000 */
[----:B------:R-:W-:Y:S06]  /*4b80*/  BAR.SYNC.DEFER_BLOCKING 0x0 ;  /* 0x0000000000007b1d */ /* 0x000fec0000010000 */
[----:B------:R-:W-:Y:S05]  /*4b90*/  @P1 BRA `(.L_x_8) ;  /* 0x00000000009c1947 */ /* 0x000fea0003800000 */
[----:B------:R-:W-:Y:S01]  /*4ba0*/  ULEA UR4, UR5, UR10, 0xd ;  /* 0x0000000a05047291 */ /* 0x000fe2000f8e68ff */
[----:B------:R-:W-:Y:S01]  /*4bb0*/  UMOV UR8, URZ ;  /* 0x000000ff00087c82 */ /* 0x000fe20008000000 */
[----:B------:R-:W-:Y:S02]  /*4bc0*/  UMOV UR9, URZ ;  /* 0x000000ff00097c82 */ /* 0x000fe40008000000 */
[----:B------:R-:W-:Y:S02]  /*4bd0*/  USHF.R.U32.HI UR14, URZ, 0x4, UR4 ;  /* 0x00000004ff0e7899 */ /* 0x000fe40008011604 */
[----:B------:R-:W-:Y:S02]  /*4be0*/  UIADD3 UR4, UPT, UPT, UR4, 0x6000, URZ ;  /* 0x0000600004047890 */ /* 0x000fe4000fffe0ff */
[----:B------:R-:W-:Y:S02]  /*4bf0*/  USGXT.U32 UR14, UR14, 0xe ;  /* 0x0000000e0e0e789a */ /* 0x000fe40008000000 */
[----:B------:R-:W-:-:S02]  /*4c00*/  USHF.R.U32.HI UR4, URZ, 0x4, UR4 ;  /* 0x00000004ff047899 */ /* 0x000fc40008011604 */
[----:B------:R-:W-:Y:S02]  /*4c10*/  UIADD3 UR32, UP1, UPT, UR14, 0x2, URZ ;  /* 0x000000020e207890 */ /* 0x000fe4000ff3e0ff */
[----:B------:R-:W-:Y:S02]  /*4c20*/  USGXT.U32 UR16, UR4, 0xe ;  /* 0x0000000e0410789a */ /* 0x000fe40008000000 */
[----:B------:R-:W-:Y:S01]  /*4c30*/  UIADD3 UR38, UP2, UPT, UR32, 0x4, URZ ;  /* 0x0000000420267890 */ /* 0x000fe2000ff5e0ff */
[----:B------:R-:W-:Y:S01]  /*4c40*/  UMOV UR4, URZ ;  /* 0x000000ff00047c82 */ /* 0x000fe20008000000 */
[----:B------:R-:W-:Y:S01]  /*4c50*/  UMOV UR42, 0x0 ;  /* 0x00000000002a7882 */ /* 0x000fe20000000000 */
[----:B------:R-:W-:Y:S02]  /*4c60*/  UIADD3.X UR33, UPT, UPT, UR4, 0x40004040, URZ, UP1, !UPT ;  /* 0x4000404004217890 */ /* 0x000fe40008ffe4ff */
[----:B------:R-:W-:Y:S02]  /*4c70*/  UIADD3 UR34, UP1, UPT, UR16, 0x2, URZ ;  /* 0x0000000210227890 */ /* 0x000fe4000ff3e0ff */
[----:B------:R-:W-:-:S02]  /*4c80*/  UIADD3.X UR39, UPT, UPT, UR33, URZ, URZ, UP2, !UPT ;  /* 0x000000ff21277290 */ /* 0x000fc400097fe4ff */
[----:B------:R-:W-:Y:S02]  /*4c90*/  UIADD3.X UR35, UPT, UPT, UR8, 0x40004040, URZ, UP1, !UPT ;  /* 0x4000404008237890 */ /* 0x000fe40008ffe4ff */
[----:B------:R-:W-:Y:S01]  /*4ca0*/  UIADD3 UR36, UP1, UPT, UR32, 0x2, URZ ;  /* 0x0000000220247890 */ /* 0x000fe2000ff3e0ff */
[----:B------:R-:W-:Y:S01]  /*4cb0*/  UMOV UR8, UR12 ;  /* 0x0000000c00087c82 */ /* 0x000fe20008000000 */
[----:B------:R-:W-:Y:S01]  /*4cc0*/  UIADD3 UR40, UP2, UPT, UR34, 0x4, URZ ;  /* 0x0000000422287890 */ /* 0x000fe2000ff5e0ff */
[----:B------:R-:W-:Y:S01]  /*4cd0*/  UMOV UR4, UR8 ;  /* 0x0000000800047c82 */ /* 0x000fe20008000000 */
[----:B------:R-:W-:Y:S02]  /*4ce0*/  UIADD3.X UR37, UPT, UPT, UR33, URZ, URZ, UP1, !UPT ;  /* 0x000000ff21257290 */ /* 0x000fe40008ffe4ff */
[----:B------:R-:W-:Y:S02]  /*4cf0*/  UIADD3 UR8, UP1, UPT, UR34, 0x2, URZ ;  /* 0x0000000222087890 */ /* 0x000fe4000ff3e0ff */
[----:B------:R-:W-:-:S02]  /*4d00*/  UIADD3.X UR41, UPT, UPT, UR35, URZ, URZ, UP2, !UPT ;  /* 0x000000ff23297290 */ /* 0x000fc400097fe4ff */
[----:B------:R-:W-:Y:S01]  /*4d10*/  UIADD3.X UR9, UPT, UPT, UR35, URZ, URZ, UP1, !UPT ;  /* 0x000000ff23097290 */ /* 0x000fe20008ffe4ff */
[----:B------:R-:W-:Y:S01]  /*4d20*/  UMOV UR43, 0x4100910 ;  /* 0x04100910002b7882 */ /* 0x000fe20000000000 */
[----:B------:R-:W-:Y:S01]  /*4d30*/  UMOV UR15, 0x40004040 ;  /* 0x40004040000f7882 */ /* 0x000fe20000000000 */
[----:B------:R-:W-:Y:S01]  /*4d40*/  UMOV UR17, 0x40004040 ;  /* 0x4000404000117882 */ /* 0x000fe20000000000 */
[----:B------:R-:W-:Y:S01]  /*4d50*/  UMOV UR44, 0x0 ;  /* 0x00000000002c7882 */ /* 0x000fe20000000000 */
[----:B------:R-:W-:Y:S01]  /*4d60*/  UMOV UR45, 0x4100910 ;  /* 0x04100910002d7882 */ /* 0x000fe20000000000 */
[----:B------:R-:W-:Y:S01]  /*4d70*/  UMOV UR46, 0x0 ;  /* 0x00000000002e7882 */ /* 0x000fe20000000000 */
[----:B------:R-:W-:Y:S01]  /*4d80*/  UMOV UR47, 0x4100910 ;  /* 0x04100910002f7882 */ /* 0x000fe20000000000 */
[----:B------:R1:W-:Y:S01]  /*4d90*/  UTCHMMA gdesc[UR14], gdesc[UR16], tmem[UR26], tmem[UR42], idesc[UR43], UPT ;  /* 0x00ff2a100e0075ea */ /* 0x0003e2000b80001a */
[----:B------:R-:W-:Y:S01]  /*4da0*/  UMOV UR48, 0x0 ;  /* 0x0000000000307882 */ /* 0x000fe20000000000 */
[----:B------:R-:W-:Y:S01]  /*4db0*/  UMOV UR49, 0x4100910 ;  /* 0x0410091000317882 */ /* 0x000fe20000000000 */
[----:B------:R1:W-:Y:S01]  /*4dc0*/  UTCHMMA gdesc[UR32], gdesc[UR34], tmem[UR26], tmem[UR44], idesc[UR45], UPT ;  /* 0x00ff2c22200075ea */ /* 0x0003e2000b80001a */
[----:B------:R1:W-:Y:S01]  /*4dd0*/  UTCHMMA gdesc[UR36], gdesc[UR8], tmem[UR26], tmem[UR46], idesc[UR47], UPT ;  /* 0x00ff2e08240075ea */ /* 0x0003e2000b80001a */
[----:B------:R1:W-:Y:S01]  /*4de0*/  UTCHMMA gdesc[UR38], gdesc[UR40], tmem[UR26], tmem[UR48], idesc[UR49], UPT ;  /* 0x00ff3028260075ea */ /* 0x0003e2000b80001a */
[----:B------:R1:W-:Y:S01]  /*4df0*/  UTCBAR [UR4], URZ ;  /* 0x000000ff040073e9 */ /* 0x0003e200080000ff */
[----:B------:R-:W-:Y:S01]  /*4e00*/  NOP ;  /* 0x0000000000007918 */ /* 0x000fe20000000000 */
.L_x_8:
[----:B------:R-:W2:Y:S01]  /*4e10*/  SYNCS.PHASECHK.TRANS64.TRYWAIT P4, [UR18], R4 ;  /* 0x00000004ff0075a7 */ /* 0x000ea20008081112 */
[----:B------:R-:W-:Y:S01]  /*4e20*/  ISETP.LE.AND P3, PT, R100, UR7, PT ;  /* 0x0000000764007c0c */ /* 0x000fe2000bf63270 */
[----:B-1----:R-:W-:Y:S01]  /*4e30*/  UMOV UR4, UR6 ;  /* 0x0000000600047c82 */ /* 0x002fe20008000000 */
[----:B--2---:R-:W-:Y:S11]  /*4e40*/  @!P4 BRA `(.L_x_9) ;  /* 0x000000200018c947 */ /* 0x004ff60003800000 */
.L_x_16:
[----:B------:R-:W-:Y:S01]  /*4e50*/  BAR.SYNC.DEFER_BLOCKING 0x0 ;  /* 0x0000000000007b1d */ /* 0x000fe20000010000 */
[-C--:B------:R-:W-:Y:S01]  /*4e60*/  ISETP.GE.AND P4, PT, R37, R144.reuse, PT ;  /* 0x000000902500720c */ /* 0x080fe20003f86270 */
[----:B------:R-:W-:Y:S01]  /*4e70*/  UIADD3 UR20, UPT, UPT, UR20, 0x1, URZ ;  /* 0x0000000114147890 */ /* 0x000fe2000fffe0ff */
[-C--:B------:R-:W-:Y:S01]  /*4e80*/  ISETP.GE.AND P6, PT, R139, R144.reuse, PT ;  /* 0x000000908b00720c */ /* 0x080fe20003fc6270 */
[----:B------:R-:W-:Y:S01]  /*4e90*/  UIADD3 UR7, UPT, UPT, UR7, 0x1, URZ ;  /* 0x0000000107077890 */ /* 0x000fe2000fffe0ff */
[----:B------:R-:W-:Y:S01]  /*4ea0*/  SEL R4, RZ, 0x4, P4 ;  /* 0x00000004ff047807 */ /* 0x000fe20002000000 */
[----:B------:R-:W-:Y:S01]  /*4eb0*/  UISETP.GT.AND UP1, UPT, UR20, 0x2, UPT ;  /* 0x000000021400788c */ /* 0x000fe2000bf24270 */
[-C--:B------:R-:W-:Y:S01]  /*4ec0*/  ISETP.GE.AND P4, PT, R140, R144.reuse, PT ;  /* 0x000000908c00720c */ /* 0x080fe20003f86270 */
[----:B------:R-:W-:Y:S01]  /*4ed0*/  UIADD3 UR19, UPT, UPT, UR19, 0x1, URZ ;  /* 0x0000000113137890 */ /* 0x000fe2000fffe0ff */
[----:B------:R-:W-:Y:S01]  /*4ee0*/  SEL R4, R4, RZ, !P3 ;  /* 0x000000ff04047207 */ /* 0x000fe20005800000 */
[----:B------:R-:W-:Y:S01]  /*4ef0*/  USEL UR20, UR20, URZ, !UP1 ;  /* 0x000000ff14147287 */ /* 0x000fe2000c800000 */
[----:B------:R-:W-:Y:S01]  /*4f00*/  SEL R5, RZ, 0x4, P4 ;  /* 0x00000004ff057807 */ /* 0x000fe20002000000 */
[----:B------:R-:W-:Y:S01]  /*4f10*/  UISETP.GT.AND UP1, UPT, UR19, 0x1, UPT ;  /* 0x000000011300788c */ /* 0x000fe2000bf24270 */
[----:B------:R-:W-:Y:S01]  /*4f20*/  ISETP.NE.U32.AND P5, PT, R4, RZ, PT ;  /* 0x000000ff0400720c */ /* 0x000fe20003fa5070 */
[----:B------:R-:W-:Y:S01]  /*4f30*/  ULEA UR6, UR20, UR10, 0xd ;  /* 0x0000000a14067291 */ /* 0x000fe2000f8e68ff */
[----:B------:R-:W-:Y:S01]  /*4f40*/  IADD3 R4, P4, PT, R91, UR21, RZ ;  /* 0x000000155b047c10 */ /* 0x000fe2000ff9e0ff */
[----:B------:R-:W-:Y:S01]  /*4f50*/  USEL UR19, UR19, URZ, !UP1 ;  /* 0x000000ff13137287 */ /* 0x000fe2000c800000 */
[----:B------:R-:W-:Y:S01]  /*4f60*/  SEL R6, R5, RZ, !P3 ;  /* 0x000000ff05067207 */ /* 0x000fe20005800000 */
[----:B------:R-:W-:Y:S01]  /*4f70*/  UMOV UR18, UR12 ;  /* 0x0000000c00127c82 */ /* 0x000fe20008000000 */
[----:B------:R-:W-:Y:S01]  /*4f80*/  IADD3.X R5, PT, PT, R90, UR13, RZ, P4, !PT ;  /* 0x0000000d5a057c10 */ /* 0x000fe2000a7fe4ff */
[----:B------:R-:W-:Y:S01]  /*4f90*/  VIADD R11, R130, UR6 ;  /* 0x00000006820b7c36 */ /* 0x000fe20008000000 */
[----:B------:R-:W-:Y:S01]  /*4fa0*/  ISETP.NE.U32.AND P4, PT, R6, RZ, PT ;  /* 0x000000ff0600720c */ /* 0x000fe20003f85070 */
[----:B------:R-:W-:Y:S01]  /*4fb0*/  VIADD R15, R128, UR6 ;  /* 0x00000006800f7c36 */ /* 0x000fe20008000000 */
[----:B------:R-:W-:Y:S01]  /*4fc0*/  SEL R7, RZ, 0x4, P6 ;  /* 0x00000004ff077807 */ /* 0x000fe20003000000 */
[----:B------:R-:W-:Y:S01]  /*4fd0*/  VIADD R17, R41, UR6 ;  /* 0x0000000629117c36 */ /* 0x000fe20008000000 */
[----:B------:R-:W-:Y:S01]  /*4fe0*/  ISETP.GE.AND P6, PT, R138, R144, PT ;  /* 0x000000908a00720c */ /* 0x000fe20003fc6270 */
[----:B------:R-:W-:Y:S01]  /*4ff0*/  @!PT LDS RZ, [RZ] ;  /* 0x00000000fffff984 */ /* 0x000fe20000000800 */
[----:B------:R-:W-:Y:S01]  /*5000*/  @!PT LDS RZ, [RZ] ;  /* 0x00000000fffff984 */ /* 0x000fe20000000800 */
[----:B------:R-:W-:Y:S01]  /*5010*/  @!PT LDS RZ, [RZ] ;  /* 0x00000000fffff984 */ /* 0x000fe20000000800 */
[----:B------:R1:W-:Y:S01]  /*5020*/  LDGSTS.E [R11], desc[UR22][R4.64], P5 ;  /* 0x00000000040b7fae */ /* 0x0003e2000a9a1016 */
[----:B------:R-:W-:Y:S01]  /*5030*/  IADD3 R6, P5, PT, R89, UR21, RZ ;  /* 0x0000001559067c10 */ /* 0x000fe2000ffbe0ff */
[----:B------:R-:W-:Y:S01]  /*5040*/  VIADD R19, R34, UR6 ;  /* 0x0000000622137c36 */ /* 0x000fe20008000000 */
[----:B------:R-:W-:Y:S01]  /*5050*/  SEL R8, R7, RZ, !P3 ;  /* 0x000000ff07087207 */ /* 0x000fe20005800000 */
[----:B------:R-:W-:Y:S01]  /*5060*/  VIADD R21, R27, UR6 ;  /* 0x000000061b157c36 */ /* 0x000fe20008000000 */
[----:B------:R-:W-:Y:S01]  /*5070*/  IADD3.X R7, PT, PT, R88, UR13, RZ, P5, !PT ;  /* 0x0000000d58077c10 */ /* 0x000fe2000affe4ff */
[----:B------:R-:W-:Y:S01]  /*5080*/  VIADD R103, R132, UR6 ;  /* 0x0000000684677c36 */ /* 0x000fe20008000000 */
[----:B------:R-:W-:Y:S01]  /*5090*/  ISETP.NE.U32.AND P5, PT, R8, RZ, PT ;  /* 0x000000ff0800720c */ /* 0x000fe20003fa5070 */
[----:B------:R-:W-:Y:S01]  /*50a0*/  VIADD R105, R12, UR6 ;  /* 0x000000060c697c36 */ /* 0x000fe20008000000 */
[----:B------:R-:W-:Y:S01]  /*50b0*/  SEL R9, RZ, 0x4, P6 ;  /* 0x00000004ff097807 */ /* 0x000fe20003000000 */
[----:B------:R2:W-:Y:S01]  /*50c0*/  LDGSTS.E [R11+0x8], desc[UR22][R6.64], P4 ;  /* 0x00008000060b7fae */ /* 0x0005e2000a1a1016 */
[----:B------:R-:W-:-:S02]  /*50d0*/  IADD3 R8, P4, PT, R87, UR21, RZ ;  /* 0x0000001557087c10 */ /* 0x000fc4000ff9e0ff */
[----:B------:R-:W-:Y:S02]  /*50e0*/  SEL R10, R9, RZ, !P3 ;  /* 0x000000ff090a7207 */ /* 0x000fe40005800000 */
[----:B------:R-:W-:Y:S02]  /*50f0*/  ISETP.GE.AND P6, PT, R135, R144, PT ;  /* 0x000000908700720c */ /* 0x000fe40003fc6270 */
[----:B------:R-:W-:Y:S02]  /*5100*/  IADD3.X R9, PT, PT, R86, UR13, RZ, P4, !PT ;  /* 0x0000000d56097c10 */ /* 0x000fe4000a7fe4ff */
[----:B------:R-:W-:Y:S02]  /*5110*/  ISETP.NE.U32.AND P4, PT, R10, RZ, PT ;  /* 0x000000ff0a00720c */ /* 0x000fe40003f85070 */
[----:B-1----:R-:W-:Y:S01]  /*5120*/  SEL R5, RZ, 0x4, P6 ;  /* 0x00000004ff057807 */ /* 0x002fe20003000000 */
[----:B------:R1:W-:Y:S01]  /*5130*/  LDGSTS.E [R15], desc[UR22][R8.64], P5 ;  /* 0x00000000080f7fae */ /* 0x0003e2000a9a1016 */
[----:B------:R-:W-:Y:S01]  /*5140*/  IADD3 R4, P5, PT, R85, UR21, RZ ;  /* 0x0000001555047c10 */ /* 0x000fe2000ffbe0ff */
[----:B--2---:R-:W-:Y:S01]  /*5150*/  VIADD R11, R49, UR6 ;  /* 0x00000006310b7c36 */ /* 0x004fe20008000000 */
[----:B------:R-:W-:-:S02]  /*5160*/  SEL R6, R5, RZ, !P3 ;  /* 0x000000ff05067207 */ /* 0x000fc40005800000 */
[----:B------:R-:W-:Y:S02]  /*5170*/  ISETP.GE.AND P6, PT, R133, R144, PT ;  /* 0x000000908500720c */ /* 0x000fe40003fc6270 */
[----:B------:R-:W-:Y:S02]  /*5180*/  IADD3.X R5, PT, PT, R84, UR13, RZ, P5, !PT ;  /* 0x0000000d54057c10 */ /* 0x000fe4000affe4ff */
[----:B------:R-:W-:Y:S02]  /*5190*/  ISETP.NE.U32.AND P5, PT, R6, RZ, PT ;  /* 0x000000ff0600720c */ /* 0x000fe40003fa5070 */
[----:B------:R-:W-:Y:S01]  /*51a0*/  SEL R7, RZ, 0x4, P6 ;  /* 0x00000004ff077807 */ /* 0x000fe20003000000 */
[----:B------:R2:W-:Y:S01]  /*51b0*/  LDGSTS.E [R15+0x8], desc[UR22][R4.64], P4 ;  /* 0x00008000040f7fae */ /* 0x0005e2000a1a1016 */
[----:B------:R-:W-:Y:S02]  /*51c0*/  IADD3 R6, P4, PT, R83, UR21, RZ ;  /* 0x0000001553067c10 */ /* 0x000fe4000ff9e0ff */
[----:B------:R-:W-:-:S02]  /*51d0*/  SEL R10, R7, RZ, !P3 ;  /* 0x000000ff070a7207 */ /* 0x000fc40005800000 */
[----:B------:R-:W-:Y:S02]  /*51e0*/  ISETP.GE.AND P6, PT, R126, R144, PT ;  /* 0x000000907e00720c */ /* 0x000fe40003fc6270 */
[----:B------:R-:W-:Y:S02]  /*51f0*/  IADD3.X R7, PT, PT, R82, UR13, RZ, P4, !PT ;  /* 0x0000000d52077c10 */ /* 0x000fe4000a7fe4ff */
[----:B------:R-:W-:Y:S02]  /*5200*/  ISETP.NE.U32.AND P4, PT, R10, RZ, PT ;  /* 0x000000ff0a00720c */ /* 0x000fe40003f85070 */
[----:B-1----:R-:W-:Y:S01]  /*5210*/  SEL R9, RZ, 0x4, P6 ;  /* 0x00000004ff097807 */ /* 0x002fe20003000000 */
[----:B------:R1:W-:Y:S01]  /*5220*/  LDGSTS.E [R11], desc[UR22][R6.64], P5 ;  /* 0x00000000060b7fae */ /* 0x0003e2000a9a1016 */
[----:B------:R-:W-:Y:S02]  /*5230*/  IADD3 R8, P5, PT, R81, UR21, RZ ;  /* 0x0000001551087c10 */ /* 0x000fe4000ffbe0ff */
[----:B--2---:R-:W-:-:S02]  /*5240*/  SEL R4, R9, RZ, !P3 ;  /* 0x000000ff09047207 */ /* 0x004fc40005800000 */
        /* <DEDUP_REMOVED lines=21> */
[----:B------:R-:W-:Y:S02]  /*53a0*/  IADD3.X R9, PT, PT, R74, UR13, RZ, P4, !PT ;  /* 0x0000000d4a097c10 */ /* 0x000fe4000a7fe4ff */
[----:B------:R-:W-:Y:S02]  /*53b0*/  ISETP.GE.AND P6, PT, R46, R144, PT ;  /* 0x000000902e00720c */ /* 0x000fe40003fc6270 */
[----:B------:R-:W-:Y:S01]  /*53c0*/  ISETP.NE.U32.AND P4, PT, R10, RZ, PT ;  /* 0x000000ff0a00720c */ /* 0x000fe20003f85070 */
[----:B------:R3:W-:Y:S01]  /*53d0*/  LDGSTS.E [R19], desc[UR22][R8.64], P5 ;  /* 0x0000000008137fae */ /* 0x0007e2000a9a1016 */
[----:B-1----:R-:W-:Y:S01]  /*53e0*/  SEL R4, RZ, 0x4, P6 ;  /* 0x00000004ff047807 */ /* 0x002fe20003000000 */
[----:B--2---:R-:W-:Y:S01]  /*53f0*/  VIADD R17, R29, UR6 ;  /* 0x000000061d117c36 */ /* 0x004fe20008000000 */
[----:B------:R-:W-:Y:S02]  /*5400*/  IADD3 R14, P5, PT, R73, UR21, RZ ;  /* 0x00000015490e7c10 */ /* 0x000fe4000ffbe0ff */
[----:B------:R-:W-:-:S02]  /*5410*/  SEL R4, R4, RZ, !P3 ;  /* 0x000000ff04047207 */ /* 0x000fc40005800000 */
[-C--:B------:R-:W-:Y:S02]  /*5420*/  ISETP.GE.AND P6, PT, R44, R144.reuse, PT ;  /* 0x000000902c00720c */ /* 0x080fe40003fc6270 */
[----:B------:R-:W-:Y:S02]  /*5430*/  IADD3.X R15, PT, PT, R72, UR13, RZ, P5, !PT ;  /* 0x0000000d480f7c10 */ /* 0x000fe4000affe4ff */
[----:B------:R-:W-:Y:S02]  /*5440*/  ISETP.NE.U32.AND P5, PT, R4, RZ, PT ;  /* 0x000000ff0400720c */ /* 0x000fe40003fa5070 */
[----:B------:R-:W-:Y:S01]  /*5450*/  SEL R4, RZ, 0x4, P6 ;  /* 0x00000004ff047807 */ /* 0x000fe20003000000 */
[----:B------:R1:W-:Y:S01]  /*5460*/  LDGSTS.E [R19+0x8], desc[UR22][R14.64], P4 ;  /* 0x000080000e137fae */ /* 0x0003e2000a1a1016 */
[----:B------:R-:W-:Y:S02]  /*5470*/  ISETP.GE.AND P4, PT, R32, R144, PT ;  /* 0x000000902000720c */ /* 0x000fe40003f86270 */
[----:B------:R-:W-:-:S02]  /*5480*/  IADD3 R10, P6, PT, R71, UR21, RZ ;  /* 0x00000015470a7c10 */ /* 0x000fc4000ffde0ff */
[----:B------:R-:W-:Y:S02]  /*5490*/  SEL R4, R4, RZ, !P3 ;  /* 0x000000ff04047207 */ /* 0x000fe40005800000 */
[----:B------:R-:W-:Y:S02]  /*54a0*/  SEL R5, RZ, 0x4, P4 ;  /* 0x00000004ff057807 */ /* 0x000fe40002000000 */
[----:B------:R-:W-:Y:S02]  /*54b0*/  IADD3.X R11, PT, PT, R70, UR13, RZ, P6, !PT ;  /* 0x0000000d460b7c10 */ /* 0x000fe4000b7fe4ff */
[----:B------:R-:W-:Y:S02]  /*54c0*/  ISETP.NE.U32.AND P6, PT, R4, RZ, PT ;  /* 0x000000ff0400720c */ /* 0x000fe40003fc5070 */
[----:B------:R-:W-:Y:S01]  /*54d0*/  IADD3 R4, P4, PT, R69, UR21, RZ ;  /* 0x0000001545047c10 */ /* 0x000fe2000ff9e0ff */
[----:B------:R-:W-:Y:S01]  /*54e0*/  LDGSTS.E [R17], desc[UR22][R10.64], P5 ;  /* 0x000000000a117fae */ /* 0x000fe2000a9a1016 */
[----:B------:R-:W-:-:S02]  /*54f0*/  SEL R6, R5, RZ, !P3 ;  /* 0x000000ff05067207 */ /* 0x000fc40005800000 */
[----:B------:R-:W-:Y:S02]  /*5500*/  IADD3.X R5, PT, PT, R68, UR13, RZ, P4, !PT ;  /* 0x0000000d44057c10 */ /* 0x000fe4000a7fe4ff */
[----:B------:R-:W-:Y:S02]  /*5510*/  ISETP.NE.U32.AND P4, PT, R6, RZ, PT ;  /* 0x000000ff0600720c */ /* 0x000fe40003f85070 */
[----:B------:R-:W-:-:S03]  /*5520*/  IADD3 R6, P5, PT, R99, UR21, RZ ;  /* 0x0000001563067c10 */ /* 0x000fc6000ffbe0ff */
[----:B------:R2:W-:Y:S01]  /*5530*/  LDGSTS.E [R17+0x8], desc[UR22][R4.64], P6 ;  /* 0x0000800004117fae */ /* 0x0005e2000b1a1016 */
[----:B------:R-:W-:Y:S02]  /*5540*/  IADD3.X R7, PT, PT, R97, UR13, RZ, P5, !PT ;  /* 0x0000000d61077c10 */ /* 0x000fe4000affe4ff */
[-C--:B------:R-:W-:Y:S02]  /*5550*/  ISETP.GE.AND P6, PT, R31, R144.reuse, PT ;  /* 0x000000901f00720c */ /* 0x080fe40003fc6270 */
[----:B---3--:R-:W-:Y:S02]  /*5560*/  IADD3 R8, P5, PT, R98, UR21, RZ ;  /* 0x0000001562087c10 */ /* 0x008fe4000ffbe0ff */
[----:B-1----:R-:W-:Y:S01]  /*5570*/  SEL R14, RZ, 0x4, P6 ;  /* 0x00000004ff0e7807 */ /* 0x002fe20003000000 */
[----:B------:R1:W-:Y:S01]  /*5580*/  LDGSTS.E [R21], desc[UR22][R6.64], P4 ;  /* 0x0000000006157fae */ /* 0x0003e2000a1a1016 */
[-C--:B------:R-:W-:Y:S02]  /*5590*/  ISETP.GE.AND P4, PT, R30, R144.reuse, PT ;  /* 0x000000901e00720c */ /* 0x080fe40003f86270 */
[----:B------:R-:W-:Y:S01]  /*55a0*/  SEL R14, R14, RZ, !P3 ;  /* 0x000000ff0e0e7207 */ /* 0x000fe20005800000 */
[----:B--2---:R-:W-:Y:S01]  /*55b0*/  VIADD R17, R22, UR6 ;  /* 0x0000000616117c36 */ /* 0x004fe20008000000 */
[----:B------:R-:W-:Y:S01]  /*55c0*/  SEL R4, RZ, 0x4, P4 ;  /* 0x00000004ff047807 */ /* 0x000fe20002000000 */
[----:B------:R-:W-:Y:S01]  /*55d0*/  USEL UR6, URZ, 0x1, !UP1 ;  /* 0x00000001ff067887 */ /* 0x000fe2000c800000 */
[----:B------:R-:W-:-:S02]  /*55e0*/  ISETP.GE.AND P4, PT, R25, R144, PT ;  /* 0x000000901900720c */ /* 0x000fc40003f86270 */
[----:B------:R-:W-:Y:S01]  /*55f0*/  IADD3.X R9, PT, PT, R95, UR13, RZ, P5, !PT ;  /* 0x0000000d5f097c10 */ /* 0x000fe2000affe4ff */
[----:B------:R-:W-:Y:S01]  /*5600*/  ULOP3.LUT UR6, UR4, UR6, URZ, 0x3c, !UPT ;  /* 0x0000000604067292 */ /* 0x000fe2000f8e3cff */
[----:B------:R-:W-:Y:S02]  /*5610*/  ISETP.NE.U32.AND P6, PT, R14, RZ, PT ;  /* 0x000000ff0e00720c */ /* 0x000fe40003fc5070 */
[----:B------:R-:W-:Y:S02]  /*5620*/  IADD3 R10, P5, PT, R96, UR21, RZ ;  /* 0x00000015600a7c10 */ /* 0x000fe4000ffbe0ff */
[----:B------:R-:W-:Y:S02]  /*5630*/  SEL R4, R4, RZ, !P3 ;  /* 0x000000ff04047207 */ /* 0x000fe40005800000 */
[----:B------:R-:W-:Y:S02]  /*5640*/  SEL R5, RZ, 0x4, P4 ;  /* 0x00000004ff057807 */ /* 0x000fe40002000000 */
[----:B------:R-:W-:-:S02]  /*5650*/  IADD3.X R11, PT, PT, R94, UR13, RZ, P5, !PT ;  /* 0x0000000d5e0b7c10 */ /* 0x000fc4000affe4ff */
[----:B------:R-:W-:Y:S01]  /*5660*/  ISETP.GE.AND P4, PT, R145, R144, PT ;  /* 0x000000909100720c */ /* 0x000fe20003f86270 */
[----:B------:R-:W-:Y:S01]  /*5670*/  VIADD R144, R144, 0xffffffe0 ;  /* 0xffffffe090907836 */ /* 0x000fe20000000000 */
[----:B------:R-:W-:Y:S01]  /*5680*/  ISETP.NE.U32.AND P5, PT, R4, RZ, PT ;  /* 0x000000ff0400720c */ /* 0x000fe20003fa5070 */
[----:B------:R2:W-:Y:S01]  /*5690*/  LDGSTS.E [R21+0x8], desc[UR22][R8.64], P6 ;  /* 0x0000800008157fae */ /* 0x0005e2000b1a1016 */
[----:B------:R-:W-:Y:S02]  /*56a0*/  SEL R5, R5, RZ, !P3 ;  /* 0x000000ff05057207 */ /* 0x000fe40005800000 */
[----:B------:R-:W-:Y:S02]  /*56b0*/  SEL R4, RZ, 0x4, P4 ;  /* 0x00000004ff047807 */ /* 0x000fe40002000000 */
[----:B------:R-:W-:Y:S02]  /*56c0*/  ISETP.NE.U32.AND P4, PT, R5, RZ, PT ;  /* 0x000000ff0500720c */ /* 0x000fe40003f85070 */
[----:B------:R-:W-:Y:S01]  /*56d0*/  IADD3 R14, P6, PT, R93, UR21, RZ ;  /* 0x000000155d0e7c10 */ /* 0x000fe2000ffde0ff */
[----:B------:R-:W-:Y:S01]  /*56e0*/  UIADD3 UR21, UP3, UPT, UR21, UR27, URZ ;  /* 0x0000001b15157290 */ /* 0x000fe2000ff7e0ff */
[----:B------:R-:W-:-:S02]  /*56f0*/  SEL R4, R4, RZ, !P3 ;  /* 0x000000ff04047207 */ /* 0x000fc40005800000 */
[----:B------:R-:W-:Y:S01]  /*5700*/  IADD3.X R15, PT, PT, R92, UR13, RZ, P6, !PT ;  /* 0x0000000d5c0f7c10 */ /* 0x000fe2000b7fe4ff */
[----:B------:R3:W-:Y:S01]  /*5710*/  LDGSTS.E [R17], desc[UR22][R10.64], P5 ;  /* 0x000000000a117fae */ /* 0x0007e2000a9a1016 */
[----:B------:R-:W-:Y:S01]  /*5720*/  IADD3 R18, P5, PT, R67, UR24, RZ ;  /* 0x0000001843127c10 */ /* 0x000fe2000ffbe0ff */
[----:B------:R-:W-:Y:S01]  /*5730*/  UIADD3.X UR13, UPT, UPT, UR13, UR28, URZ, UP3, !UPT ;  /* 0x0000001c0d0d7290 */ /* 0x000fe20009ffe4ff */
[----:B------:R-:W-:Y:S02]  /*5740*/  ISETP.NE.U32.AND P3, PT, R4, RZ, PT ;  /* 0x000000ff0400720c */ /* 0x000fe40003f65070 */
[----:B------:R-:W-:Y:S01]  /*5750*/  IADD3.X R19, PT, PT, R66, UR25, RZ, P5, !PT ;  /* 0x0000001942137c10 */ /* 0x000fe2000affe4ff */
[----:B------:R4:W-:Y:S01]  /*5760*/  LDGSTS.E [R17+0x8], desc[UR22][R14.64], P4 ;  /* 0x000080000e117fae */ /* 0x0009e2000a1a1016 */
[----:B-1----:R-:W-:Y:S02]  /*5770*/  IADD3 R6, P4, PT, R59, UR24, RZ ;  /* 0x000000183b067c10 */ /* 0x002fe4000ff9e0ff */
[----:B--2---:R-:W-:Y:S01]  /*5780*/  IADD3 R8, P5, PT, R55, UR24, RZ ;  /* 0x0000001837087c10 */ /* 0x004fe2000ffbe0ff */
[----:B------:R-:W0:Y:S01]  /*5790*/  LDGDEPBAR ;  /* 0x00000000000079af */ /* 0x000e220000000000 */
[----:B------:R-:W-:-:S02]  /*57a0*/  IADD3.X R7, PT, PT, R58, UR25, RZ, P4, !PT ;  /* 0x000000193a077c10 */ /* 0x000fc4000a7fe4ff */
[----:B------:R-:W-:Y:S02]  /*57b0*/  IADD3 R4, P6, PT, R63, UR24, RZ ;  /* 0x000000183f047c10 */ /* 0x000fe4000ffde0ff */
[----:B---3--:R-:W-:Y:S01]  /*57c0*/  IADD3 R10, P4, PT, R51, UR24, RZ ;  /* 0x00000018330a7c10 */ /* 0x008fe2000ff9e0ff */
[----:B------:R1:W-:Y:S01]  /*57d0*/  LDGSTS.E [R103+0x6000], desc[UR22][R18.64], P3 ;  /* 0x0600000012677fae */ /* 0x0003e200099a1016 */
[----:B------:R-:W-:Y:S02]  /*57e0*/  IADD3.X R9, PT, PT, R54, UR25, RZ, P5, !PT ;  /* 0x0000001936097c10 */ /* 0x000fe4000affe4ff */
[----:B----4-:R-:W-:Y:S02]  /*57f0*/  IADD3 R14, P5, PT, R43, UR24, RZ ;  /* 0x000000182b0e7c10 */ /* 0x010fe4000ffbe0ff */
[----:B------:R-:W-:Y:S02]  /*5800*/  IADD3.X R5, PT, PT, R62, UR25, RZ, P6, !PT ;  /* 0x000000193e057c10 */ /* 0x000fe4000b7fe4ff */
[----:B------:R-:W-:-:S02]  /*5810*/  IADD3.X R11, PT, PT, R50, UR25, RZ, P4, !PT ;  /* 0x00000019320b7c10 */ /* 0x000fc4000a7fe4ff */
[----:B------:R-:W-:Y:S01]  /*5820*/  IADD3 R16, P4, PT, R38, UR24, RZ ;  /* 0x0000001826107c10 */ /* 0x000fe2000ff9e0ff */
[----:B------:R2:W-:Y:S01]  /*5830*/  LDGSTS.E [R103+0x6400], desc[UR22][R4.64], P3 ;  /* 0x0640000004677fae */ /* 0x0005e200099a1016 */
[----:B------:R-:W-:Y:S02]  /*5840*/  IADD3.X R15, PT, PT, R42, UR25, RZ, P5, !PT ;  /* 0x000000192a0f7c10 */ /* 0x000fe4000affe4ff */
[----:B-1----:R-:W-:Y:S01]  /*5850*/  IADD3 R18, P5, PT, R26, UR24, RZ ;  /* 0x000000181a127c10 */ /* 0x002fe2000ffbe0ff */
[----:B------:R1:W-:Y:S01]  /*5860*/  LDGSTS.E [R103+0x6800], desc[UR22][R6.64], P3 ;  /* 0x0680000006677fae */ /* 0x0003e200099a1016 */
[----:B------:R-:W-:Y:S02]  /*5870*/  IADD3.X R17, PT, PT, R35, UR25, RZ, P4, !PT ;  /* 0x0000001923117c10 */ /* 0x000fe4000a7fe4ff */
[----:B------:R-:W-:Y:S01]  /*5880*/  IADD3 R20, P4, PT, R65, UR24, RZ ;  /* 0x0000001841147c10 */ /* 0x000fe2000ff9e0ff */
[----:B------:R3:W-:Y:S01]  /*5890*/  LDGSTS.E [R103+0x6c00], desc[UR22][R8.64], P3 ;  /* 0x06c0000008677fae */ /* 0x0007e200099a1016 */
[----:B------:R-:W-:-:S02]  /*58a0*/  IADD3.X R19, PT, PT, R24, UR25, RZ, P5, !PT ;  /* 0x0000001918137c10 */ /* 0x000fc4000affe4ff */
[----:B------:R-:W-:Y:S01]  /*58b0*/  IADD3.X R21, PT, PT, R64, UR25, RZ, P4, !PT ;  /* 0x0000001940157c10 */ /* 0x000fe2000a7fe4ff */
[----:B------:R4:W-:Y:S01]  /*58c0*/  LDGSTS.E [R103+0x7000], desc[UR22][R10.64], P3 ;  /* 0x070000000a677fae */ /* 0x0009e200099a1016 */
[----:B--2---:R-:W-:Y:S02]  /*58d0*/  IADD3 R4, P6, PT, R48, UR24, RZ ;  /* 0x0000001830047c10 */ /* 0x004fe4000ffde0ff */
[----:B-1----:R-:W-:Y:S01]  /*58e0*/  IADD3 R6, P5, PT, R61, UR24, RZ ;  /* 0x000000183d067c10 */ /* 0x002fe2000ffbe0ff */
[----:B------:R1:W-:Y:S01]  /*58f0*/  LDGSTS.E [R103+0x7400], desc[UR22][R14.64], P3 ;  /* 0x074000000e677fae */ /* 0x0003e200099a1016 */
[----:B------:R-:W-:Y:S02]  /*5900*/  IADD3.X R5, PT, PT, R45, UR25, RZ, P6, !PT ;  /* 0x000000192d057c10 */ /* 0x000fe4000b7fe4ff */
[----:B---3--:R-:W-:Y:S01]  /*5910*/  IADD3 R8, P4, PT, R57, UR24, RZ ;  /* 0x0000001839087c10 */ /* 0x008fe2000ff9e0ff */
[----:B------:R2:W-:Y:S01]  /*5920*/  LDGSTS.E [R103+0x7800], desc[UR22][R16.64], P3 ;  /* 0x0780000010677fae */ /* 0x0005e200099a1016 */
[----:B------:R-:W-:-:S02]  /*5930*/  IADD3.X R7, PT, PT, R60, UR25, RZ, P5, !PT ;  /* 0x000000193c077c10 */ /* 0x000fc4000affe4ff */
[----:B----4-:R-:W-:Y:S01]  /*5940*/  IADD3 R10, P5, PT, R53, UR24, RZ ;  /* 0x00000018350a7c10 */ /* 0x010fe2000ffbe0ff */
[----:B------:R3:W-:Y:S01]  /*5950*/  LDGSTS.E [R103+0x7c00], desc[UR22][R18.64], P3 ;  /* 0x07c0000012677fae */ /* 0x0007e200099a1016 */
[----:B------:R-:W-:Y:S02]  /*5960*/  IADD3.X R9, PT, PT, R56, UR25, RZ, P4, !PT ;  /* 0x0000001938097c10 */ /* 0x000fe4000a7fe4ff */
[----:B------:R-:W-:Y:S01]  /*5970*/  IADD3.X R11, PT, PT, R52, UR25, RZ, P5, !PT ;  /* 0x00000019340b7c10 */ /* 0x000fe2000affe4ff */
[----:B------:R-:W-:Y:S01]  /*5980*/  LDGSTS.E [R105+0x6200], desc[UR22][R20.64], P3 ;  /* 0x0620000014697fae */ /* 0x000fe200099a1016 */
[----:B-1----:R-:W-:Y:S02]  /*5990*/  IADD3 R14, P4, PT, R40, UR24, RZ ;  /* 0x00000018280e7c10 */ /* 0x002fe4000ff9e0ff */
[----:B--2---:R-:W-:Y:S01]  /*59a0*/  IADD3 R16, P5, PT, R33, UR24, RZ ;  /* 0x0000001821107c10 */ /* 0x004fe2000ffbe0ff */
[----:B------:R-:W-:Y:S01]  /*59b0*/  LDGSTS.E [R105+0x6600], desc[UR22][R6.64], P3 ;  /* 0x0660000006697fae */ /* 0x000fe200099a1016 */
[----:B------:R-:W-:-:S02]  /*59c0*/  IADD3.X R15, PT, PT, R39, UR25, RZ, P4, !PT ;  /* 0x00000019270f7c10 */ /* 0x000fc4000a7fe4ff */
[----:B---3--:R-:W-:Y:S01]  /*59d0*/  IADD3 R18, P6, PT, R23, UR24, RZ ;  /* 0x0000001817127c10 */ /* 0x008fe2000ffde0ff */
[----:B------:R-:W-:Y:S01]  /*59e0*/  LDGSTS.E [R105+0x6a00], desc[UR22][R8.64], P3 ;  /* 0x06a0000008697fae */ /* 0x000fe200099a1016 */
[----:B------:R-:W-:Y:S01]  /*59f0*/  IADD3.X R17, PT, PT, R28, UR25, RZ, P5, !PT ;  /* 0x000000191c117c10 */ /* 0x000fe2000affe4ff */
[----:B------:R-:W-:Y:S01]  /*5a00*/  UIADD3 UR24, UP2, UPT, UR24, UR29, URZ ;  /* 0x0000001d18187290 */ /* 0x000fe2000ff5e0ff */
[----:B------:R-:W-:Y:S01]  /*5a10*/  IADD3.X R19, PT, PT, R13, UR25, RZ, P6, !PT ;  /* 0x000000190d137c10 */ /* 0x000fe2000b7fe4ff */
[----:B------:R-:W-:Y:S02]  /*5a20*/  LDGSTS.E [R105+0x6e00], desc[UR22][R10.64], P3 ;  /* 0x06e000000a697fae */ /* 0x000fe400099a1016 */
[----:B------:R-:W-:Y:S02]  /*5a30*/  UIADD3.X UR25, UPT, UPT, UR25, UR30, URZ, UP2, !UPT ;  /* 0x0000001e19197290 */ /* 0x000fe400097fe4ff */
[----:B------:R1:W-:Y:S04]  /*5a40*/  LDGSTS.E [R105+0x7200], desc[UR22][R4.64], P3 ;  /* 0x0720000004697fae */ /* 0x0003e800099a1016 */
[----:B------:R2:W-:Y:S04]  /*5a50*/  LDGSTS.E [R105+0x7600], desc[UR22][R14.64], P3 ;  /* 0x076000000e697fae */ /* 0x0005e800099a1016 */
[----:B------:R2:W-:Y:S04]  /*5a60*/  LDGSTS.E [R105+0x7a00], desc[UR22][R16.64], P3 ;  /* 0x07a0000010697fae */ /* 0x0005e800099a1016 */
[----:B------:R2:W-:Y:S01]  /*5a70*/  LDGSTS.E [R105+0x7e00], desc[UR22][R18.64], P3 ;  /* 0x07e0000012697fae */ /* 0x0005e200099a1016 */
[----:B------:R-:W-:Y:S01]  /*5a80*/  ISETP.NE.U32.AND P3, PT, R101, UR7, PT ;  /* 0x0000000765007c0c */ /* 0x000fe2000bf65070 */
[----:B-1----:R-:W-:-:S02]  /*5a90*/  IMAD.U32 R4, RZ, RZ, UR4 ;  /* 0x00000004ff047e24 */ /* 0x002fc4000f8e00ff */
[----:B------:R-:W0:Y:S10]  /*5aa0*/  LDGDEPBAR ;  /* 0x00000000000079af */ /* 0x000e340000000000 */
[----:B--2---:R-:W-:Y:S05]  /*5ab0*/  @P3 BRA `(.L_x_10) ;  /* 0xfffffff000143947 */ /* 0x004fea000383ffff */
.L_x_7:
[C---:B------:R-:W-:Y:S02]  /*5ac0*/  IMAD.SHL.U32 R38, R0.reuse, 0x10, RZ ;  /* 0x0000001000267824 */ /* 0x040fe400078e00ff */
[----:B------:R-:W-:Y:S01]  /*5ad0*/  IMAD.SHL.U32 R39, R0, 0x80, RZ ;  /* 0x0000008000277824 */ /* 0x000fe200078e00ff */
[----:B------:R-:W-:Y:S06]  /*5ae0*/  @!P2 BRA `(.L_x_11) ;  /* 0x000000000010a947 */ /* 0x000fec0003800000 */
[----:B------:R-:W-:-:S06]  /*5af0*/  USHF.L.U32 UR4, UR4, 0x1f, URZ ;  /* 0x0000001f04047899 */ /* 0x000fcc00080006ff */
[----:B------:R-:W-:-:S04]  /*5b00*/  IMAD.U32 R4, RZ, RZ, UR4 ;  /* 0x00000004ff047e24 */ /* 0x000fc8000f8e00ff */
[----:B------:R-:W1:Y:S02]  /*5b10*/  SYNCS.PHASECHK.TRANS64.TRYWAIT P1, [UR12], R4 ;  /* 0x00000004ff0075a7 */ /* 0x000e64000802110c */
[----:B-1----:R-:W-:Y:S05]  /*5b20*/  @!P1 BRA `(.L_x_12) ;  /* 0x0000001000ec9947 */ /* 0x002fea0003800000 */
.L_x_11:
[----:B------:R-:W-:-:S04]  /*5b30*/  DEPBAR.LE SB0, 0x0 ;  /* 0x000080000000791a */ /* 0x000fc80000000000 */
[----:B------:R-:W-:Y:S01]  /*5b40*/  BAR.SYNC.DEFER_BLOCKING 0x0 ;  /* 0x0000000000007b1d */ /* 0x000fe20000010000 */
[----:B------:R-:W-:Y:S02]  /*5b50*/  LOP3.LUT R38, R38, 0xf0, RZ, 0xc0, !PT ;  /* 0x000000f026267812 */ /* 0x000fe400078ec0ff */
[----:B------:R-:W-:Y:S02]  /*5b60*/  LOP3.LUT R39, R39, 0x800, RZ, 0xc0, !PT ;  /* 0x0000080027277812 */ /* 0x000fe400078ec0ff */
[----:B------:R-:W-:Y:S01]  /*5b70*/  LOP3.LUT R44, R0, 0x60, RZ, 0xc0, !PT ;  /* 0x00000060002c7812 */ /* 0x000fe200078ec0ff */
[----:B------:R-:W1:Y:S01]  /*5b80*/  LDCU.128 UR12, c[0x0][0x390] ;  /* 0x00007200ff0c77ac */ /* 0x000e620008000c00 */
[----:B------:R-:W-:Y:S02]  /*5b90*/  IADD3 R39, PT, PT, R38, UR10, R39 ;  /* 0x0000000a26277c10 */ /* 0x000fe4000fffe027 */
[----:B------:R-:W-:Y:S01]  /*5ba0*/  LEA R36, R36, UR10, 0x4 ;  /* 0x0000000a24247c11 */ /* 0x000fe2000f8e20ff */
[----:B------:R-:W2:Y:S01]  /*5bb0*/  LDCU UR4, c[0x0][0x3b4] ;  /* 0x00007680ff0477ac */ /* 0x000ea20008000800 */
[----:B---3--:R-:W-:Y:S01]  /*5bc0*/  LOP3.LUT R72, R2, 0x4, R37, 0xfe, !PT ;  /* 0x0000000402487812 */ /* 0x008fe200078efe25 */
[----:B------:R-:W-:Y:S01]  /*5bd0*/  IMAD R44, R44, 0x8, R39 ;  /* 0x000000082c2c7824 */ /* 0x000fe200078e0227 */
[----:B------:R-:W-:-:S02]  /*5be0*/  LOP3.LUT R70, R2, 0x6, R37, 0xfe, !PT ;  /* 0x0000000602467812 */ /* 0x000fc400078efe25 */
[C-C-:B------:R-:W-:Y:S02]  /*5bf0*/  LOP3.LUT R68, R2.reuse, 0x8, R37.reuse, 0xfe, !PT ;  /* 0x0000000802447812 */ /* 0x140fe400078efe25 */
[C-C-:B------:R-:W-:Y:S02]  /*5c00*/  LOP3.LUT R38, R2.reuse, 0x1e, R37.reuse, 0xfe, !PT ;  /* 0x0000001e02267812 */ /* 0x140fe400078efe25 */
[C-C-:B------:R-:W-:Y:S02]  /*5c10*/  LOP3.LUT R48, R2.reuse, 0x1c, R37.reuse, 0xfe, !PT ;  /* 0x0000001c02307812 */ /* 0x140fe400078efe25 */
[C-C-:B------:R-:W-:Y:S02]  /*5c20*/  LOP3.LUT R50, R2.reuse, 0x1a, R37.reuse, 0xfe, !PT ;  /* 0x0000001a02327812 */ /* 0x140fe400078efe25 */
[C-C-:B------:R-:W-:Y:S01]  /*5c30*/  LOP3.LUT R52, R2.reuse, 0x18, R37.reuse, 0xfe, !PT ;  /* 0x0000001802347812 */ /* 0x140fe200078efe25 */
[----:B------:R-:W3:Y:S02]  /*5c40*/  @!P0 SYNCS.CCTL.IV [UR10+0xc000] ;  /* 0x00c00000ff0089b1 */ /* 0x000ee4000800000a */
[----:B---3--:R-:W-:Y:S01]  /*5c50*/  BAR.SYNC.DEFER_BLOCKING 0x0 ;  /* 0x0000000000007b1d */ /* 0x008fe20000010000 */
[----:B------:R-:W-:-:S02]  /*5c60*/  LOP3.LUT R54, R2, 0x16, R37, 0xfe, !PT ;  /* 0x0000001602367812 */ /* 0x000fc400078efe25 */
[C-C-:B------:R-:W-:Y:S02]  /*5c70*/  LOP3.LUT R56, R2.reuse, 0x14, R37.reuse, 0xfe, !PT ;  /* 0x0000001402387812 */ /* 0x140fe400078efe25 */
[C-C-:B------:R-:W-:Y:S02]  /*5c80*/  LOP3.LUT R58, R2.reuse, 0x12, R37.reuse, 0xfe, !PT ;  /* 0x00000012023a7812 */ /* 0x140fe400078efe25 */
[C-C-:B------:R-:W-:Y:S01]  /*5c90*/  LOP3.LUT R60, R2.reuse, 0x10, R37.reuse, 0xfe, !PT ;  /* 0x00000010023c7812 */ /* 0x140fe200078efe25 */
[----:B------:R-:W-:Y:S01]  /*5ca0*/  LDTM.16dp32bit_t0_t15.x32 R4, tmem[UR11] ;  /* 0x0000000b000479ee */ /* 0x000fe20008a80000 */
[----:B------:R-:W3:Y:S01]  /*5cb0*/  LDTM.16dp32bit_t16_t31.x32 R4, tmem[UR11+0x20] ;  /* 0x0000200b000479ee */ /* 0x000ee20008aa0000 */
[C-C-:B------:R-:W-:Y:S02]  /*5cc0*/  LOP3.LUT R62, R2.reuse, 0xe, R37.reuse, 0xfe, !PT ;  /* 0x0000000e023e7812 */ /* 0x140fe400078efe25 */
[C-C-:B------:R-:W-:Y:S02]  /*5cd0*/  LOP3.LUT R64, R2.reuse, 0xc, R37.reuse, 0xfe, !PT ;  /* 0x0000000c02407812 */ /* 0x140fe400078efe25 */
[----:B------:R-:W-:-:S02]  /*5ce0*/  LOP3.LUT R66, R2, 0xa, R37, 0xfe, !PT ;  /* 0x0000000a02427812 */ /* 0x000fc400078efe25 */
[C---:B------:R-:W-:Y:S02]  /*5cf0*/  LOP3.LUT R0, R2.reuse, R37, RZ, 0xfc, !PT ;  /* 0x0000002502007212 */ /* 0x040fe400078efcff */
[----:B------:R-:W-:Y:S02]  /*5d00*/  LOP3.LUT R74, R2, 0x2, R37, 0xfe, !PT ;  /* 0x00000002024a7812 */ /* 0x000fe400078efe25 */
[----:B------:R-:W4:Y:S01]  /*5d10*/  LDC R37, c[0x0][0x3b8] ;  /* 0x0000ee00ff257b82 */ /* 0x000f220000000800 */
[----:B------:R-:W5:Y:S01]  /*5d20*/  @!P0 SYNCS.CCTL.IV [UR10+0xc008] ;  /* 0x00c00800ff0089b1 */ /* 0x000f62000800000a */
[----:B------:R-:W-:Y:S01]  /*5d30*/  NOP ;  /* 0x0000000000007918 */ /* 0x000fe20000000000 */
[C---:B-1----:R-:W-:Y:S01]  /*5d40*/  ISETP.GE.AND P0, PT, R3.reuse, UR14, PT ;  /* 0x0000000e03007c0c */ /* 0x042fe2000bf06270 */
[----:B--2---:R-:W-:Y:S02]  /*5d50*/  IMAD R3, R3, UR4, RZ ;  /* 0x0000000403037c24 */ /* 0x004fe4000f8e02ff */
[----:B---3--:R-:W-:Y:S01]  /*5d60*/  IMAD.MOV.U32 R40, RZ, RZ, R4 ;  /* 0x000000ffff287224 */ /* 0x008fe200078e0004 */
[----:B------:R-:W-:Y:S01]  /*5d70*/  ISETP.LT.AND P4, PT, R0, UR15, !P0 ;  /* 0x0000000f00007c0c */ /* 0x000fe2000c781270 */
[----:B------:R-:W-:Y:S01]  /*5d80*/  IMAD.MOV.U32 R4, RZ, RZ, R5 ;  /* 0x000000ffff047224 */ /* 0x000fe200078e0005 */
[C---:B------:R-:W-:Y:S01]  /*5d90*/  LEA R2, P1, R3.reuse, UR12, 0x2 ;  /* 0x0000000c03027c11 */ /* 0x040fe2000f8210ff */
[----:B------:R-:W-:Y:S01]  /*5da0*/  IMAD.MOV.U32 R41, RZ, RZ, R6 ;  /* 0x000000ffff297224 */ /* 0x000fe200078e0006 */
[----:B------:R-:W-:Y:S01]  /*5db0*/  ISETP.LT.AND P2, PT, R70, UR15, !P0 ;  /* 0x0000000f46007c0c */ /* 0x000fe2000c741270 */
[----:B------:R-:W-:Y:S01]  /*5dc0*/  IMAD.MOV.U32 R5, RZ, RZ, R7 ;  /* 0x000000ffff057224 */ /* 0x000fe200078e0007 */
[----:B------:R-:W-:Y:S01]  /*5dd0*/  LEA.HI.X.SX32 R46, R3, UR13, 0x2, P1 ;  /* 0x0000000d032e7c11 */ /* 0x000fe200088f16ff */
[----:B------:R-:W-:Y:S01]  /*5de0*/  IMAD.MOV.U32 R42, RZ, RZ, R8 ;  /* 0x000000ffff2a7224 */ /* 0x000fe200078e0008 */
[----:B------:R-:W-:Y:S01]  /*5df0*/  ISETP.LT.AND P1, PT, R72, UR15, !P0 ;  /* 0x0000000f48007c0c */ /* 0x000fe2000c721270 */
[----:B------:R-:W-:-:S02]  /*5e00*/  IMAD.MOV.U32 R43, RZ, RZ, R10 ;  /* 0x000000ffff2b7224 */ /* 0x000fc400078e000a */
[----:B------:R-:W-:Y:S02]  /*5e10*/  IMAD.MOV.U32 R6, RZ, RZ, R9 ;  /* 0x000000ffff067224 */ /* 0x000fe400078e0009 */
[----:B------:R-:W-:Y:S01]  /*5e20*/  IMAD.MOV.U32 R7, RZ, RZ, R11 ;  /* 0x000000ffff077224 */ /* 0x000fe200078e000b */
[----:B-----5:R-:W-:Y:S01]  /*5e30*/  STS.128 [R44], R40 ;  /* 0x000000282c007388 */ /* 0x020fe20000000c00 */
[----:B------:R-:W-:Y:S02]  /*5e40*/  IMAD.MOV.U32 R8, RZ, RZ, R12 ;  /* 0x000000ffff087224 */ /* 0x000fe400078e000c */
[----:B------:R-:W-:Y:S01]  /*5e50*/  IMAD.MOV.U32 R9, RZ, RZ, R14 ;  /* 0x000000ffff097224 */ /* 0x000fe200078e000e */
[----:B------:R1:W-:Y:S01]  /*5e60*/  STS.128 [R44+0x400], R4 ;  /* 0x000400042c007388 */ /* 0x0003e20000000c00 */
[----:B------:R-:W-:Y:S02]  /*5e70*/  IMAD.MOV.U32 R76, RZ, RZ, R13 ;  /* 0x000000ffff4c7224 */ /* 0x000fe400078e000d */
[----:B------:R-:W-:Y:S01]  /*5e80*/  IMAD.MOV.U32 R77, RZ, RZ, R15 ;  /* 0x000000ffff4d7224 */ /* 0x000fe200078e000f */
[----:B------:R-:W-:Y:S01]  /*5e90*/  BAR.SYNC.DEFER_BLOCKING 0x0 ;  /* 0x0000000000007b1d */ /* 0x000fe20000010000 */
[----:B------:R-:W-:-:S02]  /*5ea0*/  IMAD.MOV.U32 R10, RZ, RZ, R16 ;  /* 0x000000ffff0a7224 */ /* 0x000fc400078e0010 */
[----:B------:R-:W-:Y:S02]  /*5eb0*/  IMAD.MOV.U32 R11, RZ, RZ, R18 ;  /* 0x000000ffff0b7224 */ /* 0x000fe400078e0012 */
[----:B------:R-:W-:Y:S02]  /*5ec0*/  IMAD.MOV.U32 R78, RZ, RZ, R17 ;  /* 0x000000ffff4e7224 */ /* 0x000fe400078e0011 */
[----:B------:R-:W-:Y:S02]  /*5ed0*/  IMAD.MOV.U32 R79, RZ, RZ, R19 ;  /* 0x000000ffff4f7224 */ /* 0x000fe400078e0013 */
[----:B------:R-:W-:Y:S02]  /*5ee0*/  IMAD.MOV.U32 R18, RZ, RZ, R25 ;  /* 0x000000ffff127224 */ /* 0x000fe400078e0019 */
[----:B------:R-:W-:Y:S02]  /*5ef0*/  IMAD.MOV.U32 R19, RZ, RZ, R27 ;  /* 0x000000ffff137224 */ /* 0x000fe400078e001b */
[----:B-1----:R-:W-:-:S02]  /*5f00*/  IMAD.MOV.U32 R6, RZ, RZ, R24 ;  /* 0x000000ffff067224 */ /* 0x002fc400078e0018 */
[----:B------:R-:W-:Y:S02]  /*5f10*/  IMAD.MOV.U32 R7, RZ, RZ, R26 ;  /* 0x000000ffff077224 */ /* 0x000fe400078e001a */
[----:B------:R-:W-:Y:S02]  /*5f20*/  IMAD.MOV.U32 R4, RZ, RZ, R20 ;  /* 0x000000ffff047224 */ /* 0x000fe400078e0014 */
[----:B------:R-:W-:Y:S02]  /*5f30*/  IMAD.MOV.U32 R5, RZ, RZ, R22 ;  /* 0x000000ffff057224 */ /* 0x000fe400078e0016 */
[----:B------:R-:W-:Y:S02]  /*5f40*/  IMAD.MOV.U32 R16, RZ, RZ, R21 ;  /* 0x000000ffff107224 */ /* 0x000fe400078e0015 */
[----:B------:R-:W-:Y:S01]  /*5f50*/  IMAD.MOV.U32 R17, RZ, RZ, R23 ;  /* 0x000000ffff117224 */ /* 0x000fe200078e0017 */
[----:B------:R-:W1:Y:S01]  /*5f60*/  LDS.128 R40, [R36] ;  /* 0x0000000024287984 */ /* 0x000e620000000c00 */
[----:B------:R-:W-:-:S02]  /*5f70*/  IMAD.MOV.U32 R80, RZ, RZ, R29 ;  /* 0x000000ffff507224 */ /* 0x000fc400078e001d */
[----:B------:R-:W-:Y:S01]  /*5f80*/  IMAD.MOV.U32 R81, RZ, RZ, R31 ;  /* 0x000000ffff517224 */ /* 0x000fe200078e001f */
[----:B------:R-:W-:Y:S01]  /*5f90*/  LDS.128 R12, [R36+0x800] ;  /* 0x00080000240c7984 */ /* 0x000fe20000000c00 */
[----:B------:R-:W-:Y:S02]  /*5fa0*/  IMAD.MOV.U32 R82, RZ, RZ, R33 ;  /* 0x000000ffff527224 */ /* 0x000fe400078e0021 */
[----:B------:R-:W-:Y:S01]  /*5fb0*/  IMAD.MOV.U32 R83, RZ, RZ, R35 ;  /* 0x000000ffff537224 */ /* 0x000fe200078e0023 */
[----:B------:R-:W-:Y:S01]  /*5fc0*/  BAR.SYNC.DEFER_BLOCKING 0x0 ;  /* 0x0000000000007b1d */ /* 0x000fe20000010000 */
[-C--:B----4-:R-:W-:Y:S02]  /*5fd0*/  IMAD R39, R0, R37.reuse, RZ ;  /* 0x0000002500277224 */ /* 0x090fe400078e02ff */
[-C--:B------:R-:W-:Y:S02]  /*5fe0*/  IMAD R23, R72, R37.reuse, RZ ;  /* 0x0000002548177224 */ /* 0x080fe400078e02ff */
[-C--:B------:R-:W-:Y:S01]  /*5ff0*/  IMAD R3, R74, R37.reuse, RZ ;  /* 0x000000254a037224 */ /* 0x080fe200078e02ff */
[----:B------:R-:W-:Y:S01]  /*6000*/  LEA R20, P3, R39, R2, 0x2 ;  /* 0x0000000227147211 */ /* 0x000fe200078610ff */
[----:B------:R-:W-:-:S02]  /*6010*/  IMAD R31, R70, R37, RZ ;  /* 0x00000025461f7224 */ /* 0x000fc400078e02ff */
[-C--:B------:R-:W-:Y:S01]  /*6020*/  IMAD R33, R68, R37.reuse, RZ ;  /* 0x0000002544217224 */ /* 0x080fe200078e02ff */
[----:B------:R-:W-:Y:S01]  /*6030*/  LEA.HI.X.SX32 R21, R39, R46, 0x2, P3 ;  /* 0x0000002e27157211 */ /* 0x000fe200018f16ff */
[----:B------:R-:W-:Y:S01]  /*6040*/  IMAD R45, R62, R37, RZ ;  /* 0x000000253e2d7224 */ /* 0x000fe200078e02ff */
[----:B------:R-:W-:Y:S01]  /*6050*/  ISETP.LT.AND P3, PT, R74, UR15, !P0 ;  /* 0x0000000f4a007c0c */ /* 0x000fe2000c761270 */
[----:B------:R-:W-:Y:S01]  /*6060*/  IMAD R39, R37, 0x20, R39 ;  /* 0x0000002025277824 */ /* 0x000fe200078e0227 */
[----:B------:R-:W-:Y:S04]  /*6070*/  STS.128 [R44], R8 ;  /* 0x000000082c007388 */ /* 0x000fe80000000c00 */
[----:B------:R2:W-:Y:S01]  /*6080*/  STS.128 [R44+0x400], R76 ;  /* 0x0004004c2c007388 */ /* 0x0005e20000000c00 */
[----:B------:R-:W-:Y:S01]  /*6090*/  BAR.SYNC.DEFER_BLOCKING 0x0 ;  /* 0x0000000000007b1d */ /* 0x000fe20000010000 */
[----:B--2---:R-:W-:Y:S01]  /*60a0*/  IMAD.MOV.U32 R76, RZ, RZ, R28 ;  /* 0x000000ffff4c7224 */ /* 0x004fe200078e001c */
[-C--:B------:R-:W-:Y:S01]  /*60b0*/  LEA R28, P5, R23, R2.reuse, 0x2 ;  /* 0x00000002171c7211 */ /* 0x080fe200078a10ff */
[----:B------:R-:W-:Y:S01]  /*60c0*/  IMAD.MOV.U32 R77, RZ, RZ, R30 ;  /* 0x000000ffff4d7224 */ /* 0x000fe200078e001e */
[----:B------:R-:W-:Y:S01]  /*60d0*/  LEA R30, P6, R31, R2, 0x2 ;  /* 0x000000021f1e7211 */ /* 0x000fe200078c10ff */
[----:B------:R-:W-:Y:S01]  /*60e0*/  IMAD.MOV.U32 R78, RZ, RZ, R32 ;  /* 0x000000ffff4e7224 */ /* 0x000fe200078e0020 */
[----:B------:R-:W-:Y:S01]  /*60f0*/  LEA.HI.X.SX32 R29, R23, R46, 0x2, P5 ;  /* 0x0000002e171d7211 */ /* 0x000fe200028f16ff */
[----:B------:R-:W-:Y:S01]  /*6100*/  IMAD.MOV.U32 R79, RZ, RZ, R34 ;  /* 0x000000ffff4f7224 */ /* 0x000fe200078e0022 */
[----:B------:R-:W-:-:S02]  /*6110*/  ISETP.LT.AND P5, PT, R68, UR15, !P0 ;  /* 0x0000000f44007c0c */ /* 0x000fc4000c7a1270 */
[----:B------:R-:W-:Y:S02]  /*6120*/  LEA.HI.X.SX32 R31, R31, R46, 0x2, P6 ;  /* 0x0000002e1f1f7211 */ /* 0x000fe400030f16ff */
[C---:B------:R-:W-:Y:S01]  /*6130*/  LEA R32, P6, R33.reuse, R2, 0x2 ;  /* 0x0000000221207211 */ /* 0x040fe200078c10ff */
[----:B------:R-:W2:Y:S03]  /*6140*/  LDS.128 R24, [R36] ;  /* 0x0000000024187984 */ /* 0x000ea60000000c00 */
[----:B------:R-:W-:Y:S01]  /*6150*/  LEA.HI.X.SX32 R33, R33, R46, 0x2, P6 ;  /* 0x0000002e21217211 */ /* 0x000fe200030f16ff */
[----:B------:R-:W-:Y:S01]  /*6160*/  LDS.128 R8, [R36+0x800] ;  /* 0x0008000024087984 */ /* 0x000fe20000000c00 */
[----:B------:R-:W-:Y:S06]  /*6170*/  BAR.SYNC.DEFER_BLOCKING 0x0 ;  /* 0x0000000000007b1d */ /* 0x000fec0000010000 */
[----:B------:R-:W-:Y:S04]  /*6180*/  STS.128 [R44], R4 ;  /* 0x000000042c007388 */ /* 0x000fe80000000c00 */
[----:B------:R-:W-:Y:S01]  /*6190*/  STS.128 [R44+0x400], R16 ;  /* 0x000400102c007388 */ /* 0x000fe20000000c00 */
[----:B------:R-:W-:Y:S06]  /*61a0*/  BAR.SYNC.DEFER_BLOCKING 0x0 ;  /* 0x0000000000007b1d */ /* 0x000fec0000010000 */
[----:B------:R-:W3:Y:S04]  /*61b0*/  LDS.128 R16, [R36] ;  /* 0x0000000024107984 */ /* 0x000ee80000000c00 */
[----:B------:R-:W-:Y:S01]  /*61c0*/  LDS.128 R4, [R36+0x800] ;  /* 0x0008000024047984 */ /* 0x000fe20000000c00 */
[----:B------:R-:W-:Y:S06]  /*61d0*/  BAR.SYNC.DEFER_BLOCKING 0x0 ;  /* 0x0000000000007b1d */ /* 0x000fec0000010000 */
[----:B------:R-:W-:Y:S04]  /*61e0*/  STS.128 [R44], R76 ;  /* 0x0000004c2c007388 */ /* 0x000fe80000000c00 */
[----:B------:R4:W-:Y:S01]  /*61f0*/  STS.128 [R44+0x400], R80 ;  /* 0x000400502c007388 */ /* 0x0009e20000000c00 */
[----:B------:R-:W-:Y:S01]  /*6200*/  BAR.SYNC.DEFER_BLOCKING 0x0 ;  /* 0x0000000000007b1d */ /* 0x000fe20000010000 */
[----:B----4-:R-:W-:-:S05]  /*6210*/  LOP3.LUT R44, R0, 0x20, RZ, 0xfc, !PT ;  /* 0x00000020002c7812 */ /* 0x010fca00078efcff */
[----:B-1----:R1:W-:Y:S01]  /*6220*/  @P4 STG.E desc[UR22][R20.64], R40 ;  /* 0x0000002814004986 */ /* 0x0023e2000c101916 */
[----:B------:R-:W-:-:S04]  /*6230*/  LEA R22, P4, R3, R2, 0x2 ;  /* 0x0000000203167211 */ /* 0x000fc800078810ff */
[----:B------:R-:W-:Y:S01]  /*6240*/  LEA.HI.X.SX32 R23, R3, R46, 0x2, P4 ;  /* 0x0000002e03177211 */ /* 0x000fe200020f16ff */
[C---:B------:R-:W-:Y:S01]  /*6250*/  IMAD R3, R66.reuse, R37, RZ ;  /* 0x0000002542037224 */ /* 0x040fe200078e02ff */
[----:B------:R-:W-:-:S03]  /*6260*/  ISETP.LT.AND P4, PT, R66, UR15, !P0 ;  /* 0x0000000f42007c0c */ /* 0x000fc6000c781270 */
[----:B------:R4:W-:Y:S01]  /*6270*/  @P3 STG.E desc[UR22][R22.64], R41 ;  /* 0x0000002916003986 */ /* 0x0009e2000c101916 */
[----:B------:R-:W-:-:S03]  /*6280*/  LEA R34, P3, R3, R2, 0x2 ;  /* 0x0000000203227211 */ /* 0x000fc600078610ff */
[----:B------:R5:W-:Y:S01]  /*6290*/  @P1 STG.E desc[UR22][R28.64], R42 ;  /* 0x0000002a1c001986 */ /* 0x000be2000c101916 */
[----:B------:R-:W-:Y:S01]  /*62a0*/  LEA.HI.X.SX32 R35, R3, R46, 0x2, P3 ;  /* 0x0000002e03237211 */ /* 0x000fe200018f16ff */
[CC--:B------:R-:W-:Y:S01]  /*62b0*/  IMAD R3, R64.reuse, R37.reuse, RZ ;  /* 0x0000002540037224 */ /* 0x0c0fe200078e02ff */
[----:B------:R-:W-:Y:S01]  /*62c0*/  ISETP.LT.AND P1, PT, R64, UR15, !P0 ;  /* 0x0000000f40007c0c */ /* 0x000fe2000c721270 */
[----:B------:R-:W-:Y:S01]  /*62d0*/  @P2 STG.E desc[UR22][R30.64], R43 ;  /* 0x0000002b1e002986 */ /* 0x000fe2000c101916 */
[C---:B------:R-:W-:Y:S02]  /*62e0*/  ISETP.LT.AND P3, PT, R60.reuse, UR15, !P0 ;  /* 0x0000000f3c007c0c */ /* 0x040fe4000c761270 */
[C---:B-1----:R-:W-:Y:S01]  /*62f0*/  LEA R40, P2, R3.reuse, R2, 0x2 ;  /* 0x0000000203287211 */ /* 0x042fe200078410ff */
[----:B------:R-:W1:Y:S03]  /*6300*/  LDS.128 R20, [R36] ;  /* 0x0000000024147984 */ /* 0x000e660000000c00 */
[----:B----4-:R-:W-:Y:S01]  /*6310*/  LEA.HI.X.SX32 R41, R3, R46, 0x2, P2 ;  /* 0x0000002e03297211 */ /* 0x010fe200010f16ff */
[----:B--2---:R2:W-:Y:S01]  /*6320*/  @P5 STG.E desc[UR22][R32.64], R24 ;  /* 0x0000001820005986 */ /* 0x0045e2000c101916 */
[-C--:B-----5:R-:W-:Y:S01]  /*6330*/  IMAD R29, R60, R37.reuse, RZ ;  /* 0x000000253c1d7224 */ /* 0x0a0fe200078e02ff */
[C---:B------:R-:W-:Y:S01]  /*6340*/  ISETP.LT.AND P2, PT, R58.reuse, UR15, !P0 ;  /* 0x0000000f3a007c0c */ /* 0x040fe2000c741270 */
[----:B------:R-:W-:Y:S01]  /*6350*/  IMAD R3, R58, R37, RZ ;  /* 0x000000253a037224 */ /* 0x000fe200078e02ff */
[----:B------:R4:W-:Y:S01]  /*6360*/  @P4 STG.E desc[UR22][R34.64], R25 ;  /* 0x0000001922004986 */ /* 0x0009e2000c101916 */
[----:B------:R-:W-:-:S02]  /*6370*/  ISETP.LT.AND P4, PT, R62, UR15, !P0 ;  /* 0x0000000f3e007c0c */ /* 0x000fc4000c781270 */
[----:B------:R-:W-:Y:S01]  /*6380*/  ISETP.LT.AND P5, PT, R44, UR15, !P0 ;  /* 0x0000000f2c007c0c */ /* 0x000fe2000c7a1270 */
[----:B------:R5:W-:Y:S01]  /*6390*/  @P1 STG.E desc[UR22][R40.64], R26 ;  /* 0x0000001a28001986 */ /* 0x000be2000c101916 */
[-C--:B------:R-:W-:Y:S02]  /*63a0*/  LEA R28, P1, R29, R2.reuse, 0x2 ;  /* 0x000000021d1c7211 */ /* 0x080fe400078210ff */
[----:B--2---:R-:W-:Y:S01]  /*63b0*/  LEA R24, P6, R45, R2, 0x2 ;  /* 0x000000022d187211 */ /* 0x004fe200078c10ff */
[----:B------:R-:W-:Y:S01]  /*63c0*/  IMAD R33, R56, R37, RZ ;  /* 0x0000002538217224 */ /* 0x000fe200078e02ff */
[-C--:B------:R-:W-:Y:S02]  /*63d0*/  LEA.HI.X.SX32 R29, R29, R46.reuse, 0x2, P1 ;  /* 0x0000002e1d1d7211 */ /* 0x080fe400008f16ff */
[----:B----4-:R-:W-:Y:S02]  /*63e0*/  LEA.HI.X.SX32 R25, R45, R46, 0x2, P6 ;  /* 0x0000002e2d197211 */ /* 0x010fe400030f16ff */
[----:B------:R-:W-:-:S02]  /*63f0*/  LEA R30, P6, R3, R2, 0x2 ;  /* 0x00000002031e7211 */ /* 0x000fc400078c10ff */
[----:B------:R-:W-:Y:S01]  /*6400*/  ISETP.LT.AND P1, PT, R56, UR15, !P0 ;  /* 0x0000000f38007c0c */ /* 0x000fe2000c721270 */
[----:B------:R2:W-:Y:S01]  /*6410*/  @P4 STG.E desc[UR22][R24.64], R27 ;  /* 0x0000001b18004986 */ /* 0x0005e2000c101916 */
[----:B------:R-:W-:Y:S01]  /*6420*/  LEA.HI.X.SX32 R31, R3, R46, 0x2, P6 ;  /* 0x0000002e031f7211 */ /* 0x000fe200030f16ff */
[-C--:B------:R-:W-:Y:S01]  /*6430*/  IMAD R3, R54, R37.reuse, RZ ;  /* 0x0000002536037224 */ /* 0x080fe200078e02ff */
[C---:B------:R-:W-:Y:S01]  /*6440*/  ISETP.LT.AND P6, PT, R52.reuse, UR15, !P0 ;  /* 0x0000000f34007c0c */ /* 0x040fe2000c7c1270 */
[----:B---3--:R3:W-:Y:S01]  /*6450*/  @P3 STG.E desc[UR22][R28.64], R16 ;  /* 0x000000101c003986 */ /* 0x0087e2000c101916 */
[C---:B------:R-:W-:Y:S01]  /*6460*/  LEA R32, P3, R33.reuse, R2, 0x2 ;  /* 0x0000000221207211 */ /* 0x040fe200078610ff */
[----:B-----5:R-:W-:Y:S01]  /*6470*/  IMAD R41, R52, R37, RZ ;  /* 0x0000002534297224 */ /* 0x020fe200078e02ff */
[----:B------:R-:W-:Y:S01]  /*6480*/  LOP3.LUT R26, R0, 0x22, RZ, 0xfc, !PT ;  /* 0x00000022001a7812 */ /* 0x000fe200078efcff */
[----:B------:R4:W-:Y:S01]  /*6490*/  @P2 STG.E desc[UR22][R30.64], R17 ;  /* 0x000000111e002986 */ /* 0x0009e2000c101916 */
[----:B------:R-:W-:-:S02]  /*64a0*/  LEA.HI.X.SX32 R33, R33, R46, 0x2, P3 ;  /* 0x0000002e21217211 */ /* 0x000fc400018f16ff */
[C---:B------:R-:W-:Y:S01]  /*64b0*/  LEA R34, P3, R3.reuse, R2, 0x2 ;  /* 0x0000000203227211 */ /* 0x040fe200078610ff */
[-C--:B--2---:R-:W-:Y:S01]  /*64c0*/  IMAD R27, R48, R37.reuse, RZ ;  /* 0x00000025301b7224 */ /* 0x084fe200078e02ff */
[----:B------:R-:W-:Y:S01]  /*64d0*/  ISETP.LT.AND P2, PT, R54, UR15, !P0 ;  /* 0x0000000f36007c0c */ /* 0x000fe2000c741270 */
[----:B------:R2:W-:Y:S01]  /*64e0*/  @P1 STG.E desc[UR22][R32.64], R18 ;  /* 0x0000001220001986 */ /* 0x0005e2000c101916 */
[----:B------:R-:W-:Y:S01]  /*64f0*/  LEA.HI.X.SX32 R35, R3, R46, 0x2, P3 ;  /* 0x0000002e03237211 */ /* 0x000fe200018f16ff */
[C---:B------:R-:W-:Y:S01]  /*6500*/  IMAD R3, R50.reuse, R37, RZ ;  /* 0x0000002532037224 */ /* 0x040fe200078e02ff */
[C---:B------:R-:W-:Y:S02]  /*6510*/  LEA R24, P1, R41.reuse, R2, 0x2 ;  /* 0x0000000229187211 */ /* 0x040fe400078210ff */
[----:B------:R-:W-:Y:S02]  /*6520*/  ISETP.LT.AND P3, PT, R50, UR15, !P0 ;  /* 0x0000000f32007c0c */ /* 0x000fe4000c761270 */
[----:B------:R-:W-:-:S02]  /*6530*/  LEA.HI.X.SX32 R25, R41, R46, 0x2, P1 ;  /* 0x0000002e29197211 */ /* 0x000fc400008f16ff */
[C---:B---3--:R-:W-:Y:S02]  /*6540*/  LEA R16, P1, R3.reuse, R2, 0x2 ;  /* 0x0000000203107211 */ /* 0x048fe400078210ff */
[----:B------:R-:W-:Y:S01]  /*6550*/  ISETP.LT.AND P4, PT, R26, UR15, !P0 ;  /* 0x0000000f1a007c0c */ /* 0x000fe2000c781270 */
[----:B------:R-:W-:Y:S01]  /*6560*/  @P2 STG.E desc[UR22][R34.64], R19 ;  /* 0x0000001322002986 */ /* 0x000fe2000c101916 */
[----:B----4-:R-:W-:Y:S01]  /*6570*/  LEA.HI.X.SX32 R17, R3, R46, 0x2, P1 ;  /* 0x0000002e03117211 */ /* 0x010fe200008f16ff */
[----:B------:R-:W-:Y:S01]  /*6580*/  IMAD R3, R38, R37, RZ ;  /* 0x0000002526037224 */ /* 0x000fe200078e02ff */
[----:B------:R-:W-:Y:S01]  /*6590*/  ISETP.LT.AND P2, PT, R48, UR15, !P0 ;  /* 0x0000000f30007c0c */ /* 0x000fe2000c741270 */
[----:B-1----:R1:W-:Y:S01]  /*65a0*/  @P6 STG.E desc[UR22][R24.64], R20 ;  /* 0x0000001418006986 */ /* 0x0023e2000c101916 */
[----:B------:R-:W-:Y:S02]  /*65b0*/  LEA R26, P6, R27, R2, 0x2 ;  /* 0x000000021b1a7211 */ /* 0x000fe400078c10ff */
[----:B--2---:R-:W-:Y:S01]  /*65c0*/  LOP3.LUT R18, R0, 0x24, RZ, 0xfc, !PT ;  /* 0x0000002400127812 */ /* 0x004fe200078efcff */
[----:B------:R2:W-:Y:S01]  /*65d0*/  @P3 STG.E desc[UR22][R16.64], R21 ;  /* 0x0000001510003986 */ /* 0x0005e2000c101916 */
[----:B------:R-:W-:-:S02]  /*65e0*/  ISETP.LT.AND P1, PT, R38, UR15, !P0 ;  /* 0x0000000f26007c0c */ /* 0x000fc4000c721270 */
[----:B------:R-:W-:Y:S02]  /*65f0*/  LEA.HI.X.SX32 R27, R27, R46, 0x2, P6 ;  /* 0x0000002e1b1b7211 */ /* 0x000fe400030f16ff */
[----:B------:R-:W-:Y:S02]  /*6600*/  ISETP.LT.AND P3, PT, R18, UR15, !P0 ;  /* 0x0000000f12007c0c */ /* 0x000fe4000c761270 */
[C---:B------:R-:W-:Y:S01]  /*6610*/  LEA R18, P6, R3.reuse, R2, 0x2 ;  /* 0x0000000203127211 */ /* 0x040fe200078c10ff */
[----:B------:R3:W-:Y:S01]  /*6620*/  @P2 STG.E desc[UR22][R26.64], R22 ;  /* 0x000000161a002986 */ /* 0x0007e2000c101916 */
[----:B-1----:R-:W-:Y:S02]  /*6630*/  LOP3.LUT R20, R0, 0x28, RZ, 0xfc, !PT ;  /* 0x0000002800147812 */ /* 0x002fe400078efcff */
[----:B------:R-:W-:Y:S01]  /*6640*/  LEA.HI.X.SX32 R19, R3, R46, 0x2, P6 ;  /* 0x0000002e03137211 */ /* 0x000fe200030f16ff */
[----:B------:R-:W-:Y:S01]  /*6650*/  IMAD R3, R37, 0x2, R39 ;  /* 0x0000000225037824 */ /* 0x000fe200078e0227 */
[----:B------:R-:W-:-:S02]  /*6660*/  LEA R24, P6, R39, R2, 0x2 ;  /* 0x0000000227187211 */ /* 0x000fc400078c10ff */
[----:B------:R-:W-:Y:S01]  /*6670*/  LOP3.LUT R28, R0, 0x26, RZ, 0xfc, !PT ;  /* 0x00000026001c7812 */ /* 0x000fe200078efcff */
[----:B------:R1:W-:Y:S01]  /*6680*/  @P1 STG.E desc[UR22][R18.64], R23 ;  /* 0x0000001712001986 */ /* 0x0003e2000c101916 */
[----:B------:R-:W-:Y:S01]  /*6690*/  LEA.HI.X.SX32 R25, R39, R46, 0x2, P6 ;  /* 0x0000002e27197211 */ /* 0x000fe200030f16ff */
[----:B--2---:R-:W-:Y:S01]  /*66a0*/  IMAD R21, R37, 0x2, R3 ;  /* 0x0000000225157824 */ /* 0x004fe200078e0203 */
[----:B------:R-:W-:Y:S02]  /*66b0*/  ISETP.LT.AND P1, PT, R20, UR15, !P0 ;  /* 0x0000000f14007c0c */ /* 0x000fe4000c721270 */
[C---:B------:R-:W-:Y:S01]  /*66c0*/  LEA R16, P6, R3.reuse, R2, 0x2 ;  /* 0x0000000203107211 */ /* 0x040fe200078c10ff */
[----:B------:R2:W-:Y:S01]  /*66d0*/  @P5 STG.E desc[UR22][R24.64], R12 ;  /* 0x0000000c18005986 */ /* 0x0005e2000c101916 */
[----:B------:R-:W-:Y:S02]  /*66e0*/  LOP3.LUT R20, R0, 0x2a, RZ, 0xfc, !PT ;  /* 0x0000002a00147812 */ /* 0x000fe400078efcff */
[----:B------:R-:W-:Y:S01]  /*66f0*/  LEA.HI.X.SX32 R17, R3, R46, 0x2, P6 ;  /* 0x0000002e03117211 */ /* 0x000fe200030f16ff */
[----:B------:R-:W-:Y:S01]  /*6700*/  IMAD R3, R37, 0x2, R21 ;  /* 0x0000000225037824 */ /* 0x000fe200078e0215 */
[----:B------:R-:W-:-:S02]  /*6710*/  ISETP.LT.AND P5, PT, R20, UR15, !P0 ;  /* 0x0000000f14007c0c */ /* 0x000fc4000c7a1270 */
[----:B------:R-:W-:Y:S01]  /*6720*/  LEA R20, P6, R21, R2, 0x2 ;  /* 0x0000000215147211 */ /* 0x000fe200078c10ff */
[----:B------:R-:W-:Y:S01]  /*6730*/  @P4 STG.E desc[UR22][R16.64], R13 ;  /* 0x0000000d10004986 */ /* 0x000fe2000c101916 */
[----:B---3--:R-:W-:Y:S01]  /*6740*/  LOP3.LUT R22, R0, 0x2c, RZ, 0xfc, !PT ;  /* 0x0000002c00167812 */ /* 0x008fe200078efcff */
[----:B-1----:R-:W-:Y:S01]  /*6750*/  IMAD R23, R37, 0x2, R3 ;  /* 0x0000000225177824 */ /* 0x002fe200078e0203 */
[----:B------:R-:W-:Y:S02]  /*6760*/  ISETP.LT.AND P2, PT, R28, UR15, !P0 ;  /* 0x0000000f1c007c0c */ /* 0x000fe4000c741270 */
[----:B------:R-:W-:Y:S02]  /*6770*/  LEA.HI.X.SX32 R21, R21, R46, 0x2, P6 ;  /* 0x0000002e15157211 */ /* 0x000fe400030f16ff */
[----:B------:R-:W-:Y:S02]  /*6780*/  ISETP.LT.AND P4, PT, R22, UR15, !P0 ;  /* 0x0000000f16007c0c */ /* 0x000fe4000c781270 */
[----:B------:R-:W-:Y:S01]  /*6790*/  LOP3.LUT R22, R0, 0x2e, RZ, 0xfc, !PT ;  /* 0x0000002e00167812 */ /* 0x000fe200078efcff */
[----:B------:R1:W-:Y:S01]  /*67a0*/  @P3 STG.E desc[UR22][R20.64], R14 ;  /* 0x0000000e14003986 */ /* 0x0003e2000c101916 */
[----:B------:R-:W-:-:S02]  /*67b0*/  LEA R18, P6, R3, R2, 0x2 ;  /* 0x0000000203127211 */ /* 0x000fc400078c10ff */
[----:B------:R-:W-:Y:S02]  /*67c0*/  ISETP.LT.AND P3, PT, R22, UR15, !P0 ;  /* 0x0000000f16007c0c */ /* 0x000fe4000c761270 */
[----:B------:R-:W-:Y:S01]  /*67d0*/  LEA.HI.X.SX32 R19, R3, R46, 0x2, P6 ;  /* 0x0000002e03137211 */ /* 0x000fe200030f16ff */
[----:B------:R-:W-:Y:S01]  /*67e0*/  IMAD R3, R37, 0x2, R23 ;  /* 0x0000000225037824 */ /* 0x000fe200078e0217 */
[C---:B------:R-:W-:Y:S02]  /*67f0*/  LEA R22, P6, R23.reuse, R2, 0x2 ;  /* 0x0000000217167211 */ /* 0x040fe400078c10ff */
[----:B--2---:R-:W-:Y:S01]  /*6800*/  LOP3.LUT R12, R0, 0x30, RZ, 0xfc, !PT ;  /* 0x00000030000c7812 */ /* 0x004fe200078efcff */
[----:B------:R-:W-:Y:S01]  /*6810*/  @P2 STG.E desc[UR22][R18.64], R15 ;  /* 0x0000000f12002986 */ /* 0x000fe2000c101916 */
[----:B------:R-:W-:Y:S01]  /*6820*/  LEA.HI.X.SX32 R23, R23, R46, 0x2, P6 ;  /* 0x0000002e17177211 */ /* 0x000fe200030f16ff */
[----:B-1----:R-:W-:Y:S01]  /*6830*/  IMAD R14, R37, 0x2, R3 ;  /* 0x00000002250e7824 */ /* 0x002fe200078e0203 */
[----:B------:R-:W-:-:S02]  /*6840*/  ISETP.LT.AND P2, PT, R12, UR15, !P0 ;  /* 0x0000000f0c007c0c */ /* 0x000fc4000c741270 */
[----:B------:R-:W-:Y:S01]  /*6850*/  LOP3.LUT R16, R0, 0x32, RZ, 0xfc, !PT ;  /* 0x0000003200107812 */ /* 0x000fe200078efcff */
[----:B------:R1:W-:Y:S01]  /*6860*/  @P1 STG.E desc[UR22][R22.64], R8 ;  /* 0x0000000816001986 */ /* 0x0003e2000c101916 */
[C---:B------:R-:W-:Y:S02]  /*6870*/  LEA R12, P6, R3.reuse, R2, 0x2 ;  /* 0x00000002030c7211 */ /* 0x040fe400078c10ff */
[----:B------:R-:W-:Y:S02]  /*6880*/  ISETP.LT.AND P1, PT, R16, UR15, !P0 ;  /* 0x0000000f10007c0c */ /* 0x000fe4000c721270 */
[----:B------:R-:W-:Y:S01]  /*6890*/  LEA.HI.X.SX32 R13, R3, R46, 0x2, P6 ;  /* 0x0000002e030d7211 */ /* 0x000fe200030f16ff */
[C---:B------:R-:W-:Y:S01]  /*68a0*/  IMAD R3, R37.reuse, 0x2, R14 ;  /* 0x0000000225037824 */ /* 0x040fe200078e020e */
[----:B------:R-:W-:Y:S02]  /*68b0*/  LEA R16, P6, R14, R2, 0x2 ;  /* 0x000000020e107211 */ /* 0x000fe400078c10ff */
[----:B------:R-:W-:Y:S01]  /*68c0*/  LOP3.LUT R20, R0, 0x34, RZ, 0xfc, !PT ;  /* 0x0000003400147812 */ /* 0x000fe200078efcff */
[----:B------:R2:W-:Y:S01]  /*68d0*/  @P5 STG.E desc[UR22][R12.64], R9 ;  /* 0x000000090c005986 */ /* 0x0005e2000c101916 */
[----:B------:R-:W-:Y:S01]  /*68e0*/  LEA.HI.X.SX32 R17, R14, R46, 0x2, P6 ;  /* 0x0000002e0e117211 */ /* 0x000fe200030f16ff */
[----:B-1----:R-:W-:Y:S01]  /*68f0*/  IMAD R8, R37, 0x2, R3 ;  /* 0x0000000225087824 */ /* 0x002fe200078e0203 */
[----:B------:R-:W-:-:S02]  /*6900*/  LEA R14, P6, R3, R2, 0x2 ;  /* 0x00000002030e7211 */ /* 0x000fc400078c10ff */
[----:B------:R-:W-:Y:S01]  /*6910*/  LOP3.LUT R18, R0, 0x36, RZ, 0xfc, !PT ;  /* 0x0000003600127812 */ /* 0x000fe200078efcff */
[----:B------:R1:W-:Y:S01]  /*6920*/  @P4 STG.E desc[UR22][R16.64], R10 ;  /* 0x0000000a10004986 */ /* 0x0003e2000c101916 */
[----:B------:R-:W-:Y:S02]  /*6930*/  ISETP.LT.AND P5, PT, R20, UR15, !P0 ;  /* 0x0000000f14007c0c */ /* 0x000fe4000c7a1270 */
[----:B------:R-:W-:Y:S01]  /*6940*/  LEA.HI.X.SX32 R15, R3, R46, 0x2, P6 ;  /* 0x0000002e030f7211 */ /* 0x000fe200030f16ff */
[----:B------:R-:W3:Y:S01]  /*6950*/  LDS.128 R20, [R36+0x800] ;  /* 0x0008000024147984 */ /* 0x000ee20000000c00 */
[----:B------:R-:W-:Y:S01]  /*6960*/  ISETP.LT.AND P4, PT, R18, UR15, !P0 ;  /* 0x0000000f12007c0c */ /* 0x000fe2000c781270 */
[C---:B------:R-:W-:Y:S01]  /*6970*/  IMAD R3, R37.reuse, 0x2, R8 ;  /* 0x0000000225037824 */ /* 0x040fe200078e0208 */
[----:B------:R-:W-:Y:S01]  /*6980*/  LEA R18, P6, R8, R2, 0x2 ;  /* 0x0000000208127211 */ /* 0x000fe200078c10ff */
[----:B------:R4:W-:Y:S01]  /*6990*/  @P3 STG.E desc[UR22][R14.64], R11 ;  /* 0x0000000b0e003986 */ /* 0x0009e2000c101916 */
[----:B--2---:R-:W-:Y:S01]  /*69a0*/  LOP3.LUT R9, R0, 0x38, RZ, 0xfc, !PT ;  /* 0x0000003800097812 */ /* 0x004fe200078efcff */
[----:B------:R-:W-:Y:S01]  /*69b0*/  IMAD R13, R37, 0x2, R3 ;  /* 0x00000002250d7824 */ /* 0x000fe200078e0203 */
[----:B------:R-:W-:-:S02]  /*69c0*/  LEA.HI.X.SX32 R19, R8, R46, 0x2, P6 ;  /* 0x0000002e08137211 */ /* 0x000fc400030f16ff */
[----:B------:R-:W-:Y:S02]  /*69d0*/  LEA R8, P6, R3, R2, 0x2 ;  /* 0x0000000203087211 */ /* 0x000fe400078c10ff */
[----:B------:R-:W-:Y:S01]  /*69e0*/  ISETP.LT.AND P3, PT, R9, UR15, !P0 ;  /* 0x0000000f09007c0c */ /* 0x000fe2000c761270 */
[----:B------:R2:W-:Y:S01]  /*69f0*/  @P2 STG.E desc[UR22][R18.64], R4 ;  /* 0x0000000412002986 */ /* 0x0005e2000c101916 */
[----:B------:R-:W-:Y:S01]  /*6a00*/  LEA.HI.X.SX32 R9, R3, R46, 0x2, P6 ;  /* 0x0000002e03097211 */ /* 0x000fe200030f16ff */
[C---:B------:R-:W-:Y:S01]  /*6a10*/  IMAD R3, R37.reuse, 0x2, R13 ;  /* 0x0000000225037824 */ /* 0x040fe200078e020d */
[C---:B------:R-:W-:Y:S02]  /*6a20*/  LOP3.LUT R12, R0.reuse, 0x3a, RZ, 0xfc, !PT ;  /* 0x0000003a000c7812 */ /* 0x040fe400078efcff */
[----:B-1----:R-:W-:Y:S01]  /*6a30*/  LOP3.LUT R17, R0, 0x3e, RZ, 0xfc, !PT ;  /* 0x0000003e00117812 */ /* 0x002fe200078efcff */
[----:B----4-:R-:W-:Y:S01]  /*6a40*/  IMAD R15, R37, 0x2, R3 ;  /* 0x00000002250f7824 */ /* 0x010fe200078e0203 */
[----:B------:R-:W-:Y:S01]  /*6a50*/  ISETP.LT.AND P2, PT, R12, UR15, !P0 ;  /* 0x0000000f0c007c0c */ /* 0x000fe2000c741270 */
[----:B------:R1:W-:Y:S01]  /*6a60*/  @P1 STG.E desc[UR22][R8.64], R5 ;  /* 0x0000000508001986 */ /* 0x0003e2000c101916 */
[----:B------:R-:W-:-:S02]  /*6a70*/  LEA R10, P6, R13, R2, 0x2 ;  /* 0x000000020d0a7211 */ /* 0x000fc400078c10ff */
[----:B------:R-:W-:Y:S01]  /*6a80*/  LOP3.LUT R24, R0, 0x3c, RZ, 0xfc, !PT ;  /* 0x0000003c00187812 */ /* 0x000fe200078efcff */
[----:B------:R-:W-:Y:S01]  /*6a90*/  IMAD R0, R37, 0x2, R15 ;  /* 0x0000000225007824 */ /* 0x000fe200078e020f */
[----:B------:R-:W-:Y:S02]  /*6aa0*/  LEA R12, P1, R3, R2, 0x2 ;  /* 0x00000002030c7211 */ /* 0x000fe400078210ff */
[-C--:B------:R-:W-:Y:S01]  /*6ab0*/  LEA.HI.X.SX32 R11, R13, R46.reuse, 0x2, P6 ;  /* 0x0000002e0d0b7211 */ /* 0x080fe200030f16ff */
[----:B------:R-:W-:Y:S01]  /*6ac0*/  IMAD R16, R37, 0x2, R0 ;  /* 0x0000000225107824 */ /* 0x000fe200078e0200 */
[----:B------:R-:W-:Y:S02]  /*6ad0*/  LEA.HI.X.SX32 R13, R3, R46, 0x2, P1 ;  /* 0x0000002e030d7211 */ /* 0x000fe400008f16ff */
[-C--:B------:R-:W-:Y:S01]  /*6ae0*/  LEA R14, P6, R15, R2.reuse, 0x2 ;  /* 0x000000020f0e7211 */ /* 0x080fe200078c10ff */
[----:B------:R-:W-:Y:S01]  /*6af0*/  IMAD R37, R37, 0x2, R16 ;  /* 0x0000000225257824 */ /* 0x000fe200078e0210 */
[----:B--2---:R-:W-:Y:S01]  /*6b00*/  LEA R4, P1, R0, R2, 0x2 ;  /* 0x0000000200047211 */ /* 0x004fe200078210ff */
[----:B------:R2:W-:Y:S01]  /*6b10*/  @P5 STG.E desc[UR22][R10.64], R6 ;  /* 0x000000060a005986 */ /* 0x0005e2000c101916 */
[----:B------:R-:W-:-:S02]  /*6b20*/  LEA.HI.X.SX32 R15, R15, R46, 0x2, P6 ;  /* 0x0000002e0f0f7211 */ /* 0x000fc400030f16ff */
[----:B-1----:R-:W-:Y:S01]  /*6b30*/  LEA.HI.X.SX32 R5, R0, R46, 0x2, P1 ;  /* 0x0000002e00057211 */ /* 0x002fe200008f16ff */
[----:B------:R2:W-:Y:S01]  /*6b40*/  @P4 STG.E desc[UR22][R12.64], R7 ;  /* 0x000000070c004986 */ /* 0x0005e2000c101916 */
[----:B------:R-:W-:Y:S02]  /*6b50*/  LEA R8, P6, R16, R2, 0x2 ;  /* 0x0000000210087211 */ /* 0x000fe400078c10ff */
[----:B------:R-:W-:Y:S01]  /*6b60*/  ISETP.LT.AND P1, PT, R24, UR15, !P0 ;  /* 0x0000000f18007c0c */ /* 0x000fe2000c721270 */
[----:B---3--:R2:W-:Y:S01]  /*6b70*/  @P3 STG.E desc[UR22][R14.64], R20 ;  /* 0x000000140e003986 */ /* 0x0085e2000c101916 */
[----:B------:R-:W-:Y:S02]  /*6b80*/  ISETP.LT.AND P0, PT, R17, UR15, !P0 ;  /* 0x0000000f11007c0c */ /* 0x000fe4000c701270 */
[----:B------:R-:W-:Y:S01]  /*6b90*/  LEA.HI.X.SX32 R9, R16, R46, 0x2, P6 ;  /* 0x0000002e10097211 */ /* 0x000fe200030f16ff */
[----:B------:R2:W-:Y:S01]  /*6ba0*/  @P2 STG.E desc[UR22][R4.64], R21 ;  /* 0x0000001504002986 */ /* 0x0005e2000c101916 */
[----:B------:R-:W-:-:S04]  /*6bb0*/  LEA R2, P6, R37, R2, 0x2 ;  /* 0x0000000225027211 */ /* 0x000fc800078c10ff */
[----:B------:R-:W-:-:S03]  /*6bc0*/  LEA.HI.X.SX32 R3, R37, R46, 0x2, P6 ;  /* 0x0000002e25037211 */ /* 0x000fc600030f16ff */
[----:B------:R2:W-:Y:S04]  /*6bd0*/  @P1 STG.E desc[UR22][R8.64], R22 ;  /* 0x0000001608001986 */ /* 0x0005e8000c101916 */
[----:B------:R2:W-:Y:S01]  /*6be0*/  @P0 STG.E desc[UR22][R2.64], R23 ;  /* 0x0000001702000986 */ /* 0x0005e2000c101916 */
[----:B------:R-:W-:Y:S06]  /*6bf0*/  BAR.SYNC.DEFER_BLOCKING 0x0 ;  /* 0x0000000000007b1d */ /* 0x000fec0000010000 */
[----:B------:R-:W-:Y:S05]  /*6c00*/  BRA.U UP0, `(.L_x_13) ;  /* 0x0000000100a07547 */ /* 0x000fea000b800000 */
[----:B------:R-:W1:Y:S01]  /*6c10*/  S2UR UR5, SR_CgaCtaId ;  /* 0x00000000000579c3 */ /* 0x000e620000008800 */
[----:B------:R-:W-:Y:S01]  /*6c20*/  NOP ;  /* 0x0000000000007918 */ /* 0x000fe20000000000 */
[----:B------:R-:W-:Y:S01]  /*6c30*/  UMOV UR4, 0x50 ;  /* 0x0000005000047882 */ /* 0x000fe20000000000 */
[----:B------:R-:W-:Y:S02]  /*6c40*/  IMAD.U32 R0, RZ, RZ, UR26 ;  /* 0x0000001aff007e24 */ /* 0x000fe4000f8e00ff */
[----:B--2---:R-:W-:Y:S02]  /*6c50*/  IMAD.MOV.U32 R3, RZ, RZ, 0x3 ;  /* 0x00000003ff037424 */ /* 0x004fe400078e00ff */
[----:B------:R-:W-:Y:S01]  /*6c60*/  IMAD.MOV.U32 R7, RZ, RZ, 0x1 ;  /* 0x00000001ff077424 */ /* 0x000fe200078e00ff */
[----:B------:R-:W-:-:S04]  /*6c70*/  LOP3.LUT R0, R0, 0xffff, RZ, 0xc0, !PT ;  /* 0x0000ffff00007812 */ /* 0x000fc800078ec0ff */
[----:B------:R-:W-:-:S05]  /*6c80*/  SHF.R.U32.HI R0, RZ, 0x5, R0 ;  /* 0x00000005ff007819 */ /* 0x000fca0000011600 */
[----:B------:R-:W-:Y:S01]  /*6c90*/  VIADD R2, R0, 0x10 ;  /* 0x0000001000027836 */ /* 0x000fe20000000000 */
[----:B------:R-:W-:Y:S01]  /*6ca0*/  SHF.L.U32 R0, R3, R0, RZ ;  /* 0x0000000003007219 */ /* 0x000fe200000006ff */
[----:B-1----:R-:W-:-:S03]  /*6cb0*/  ULEA UR6, UR5, UR4, 0x18 ;  /* 0x0000000405067291 */ /* 0x002fc6000f8ec0ff */
[----:B------:R-:W-:-:S04]  /*6cc0*/  SHF.L.U32 R3, R7, R2, RZ ;  /* 0x0000000207037219 */ /* 0x000fc800000006ff */
[----:B------:R-:W-:Y:S02]  /*6cd0*/  LOP3.LUT R0, R3, R0, RZ, 0xfc, !PT ;  /* 0x0000000003007212 */ /* 0x000fe400078efcff */
[----:B------:R-:W1:Y:S02]  /*6ce0*/  LDS R5, [UR6] ;  /* 0x00000006ff057984 */ /* 0x000e640008000800 */
[C---:B------:R-:W-:Y:S02]  /*6cf0*/  LOP3.LUT R2, R0.reuse, 0xffff, RZ, 0xc0, !PT ;  /* 0x0000ffff00027812 */ /* 0x040fe400078ec0ff */
[----:B-1----:R-:W-:-:S04]  /*6d00*/  LOP3.LUT R3, R0, 0xffff, R5, 0x80, !PT ;  /* 0x0000ffff00037812 */ /* 0x002fc800078e8005 */
[----:B------:R-:W-:-:S13]  /*6d10*/  ISETP.NE.AND P0, PT, R3, R2, PT ;  /* 0x000000020300720c */ /* 0x000fda0003f05270 */
[----:B------:R-:W-:Y:S05]  /*6d20*/  @P0 BRA `(.L_x_14) ;  /* 0x0000000000500947 */ /* 0x000fea0003800000 */
[----:B------:R-:W-:Y:S02]  /*6d30*/  SHF.R.U32.HI R5, RZ, 0x10, R5 ;  /* 0x00000010ff057819 */ /* 0x000fe40000011605 */
[----:B------:R-:W-:-:S04]  /*6d40*/  SHF.R.U32.HI R2, RZ, 0x10, R0 ;  /* 0x00000010ff027819 */ /* 0x000fc80000011600 */
[----:B------:R-:W-:-:S04]  /*6d50*/  LOP3.LUT R5, R5, R2, RZ, 0xc0, !PT ;  /* 0x0000000205057212 */ /* 0x000fc800078ec0ff */
[----:B------:R-:W-:-:S13]  /*6d60*/  ISETP.NE.AND P0, PT, R5, R2, PT ;  /* 0x000000020500720c */ /* 0x000fda0003f05270 */
[----:B------:R-:W-:Y:S05]  /*6d70*/  @P0 BRA `(.L_x_15) ;  /* 0x0000000000300947 */ /* 0x000fea0003800000 */
[----:B------:R-:W-:Y:S01]  /*6d80*/  R2UR UR4, R0 ;  /* 0x00000000000472ca */ /* 0x000fe200000e0000 */
[----:B------:R-:W-:Y:S01]  /*6d90*/  VOTEU.ANY UR5, UPT, PT ;  /* 0x0000000000057886 */ /* 0x000fe200038e0100 */
[----:B------:R-:W1:Y:S01]  /*6da0*/  S2R R0, SR_LANEID ;  /* 0x0000000000007919 */ /* 0x000e620000000000 */
[----:B------:R-:W-:-:S10]  /*6db0*/  UFLO.U32 UR5, UR5 ;  /* 0x00000005000572bd */ /* 0x000fd400080e0000 */
[----:B------:R-:W-:-:S06]  /*6dc0*/  ULOP3.LUT UR4, URZ, UR4, URZ, 0x33, !UPT ;  /* 0x00000004ff047292 */ /* 0x000fcc000f8e33ff */
[----:B------:R-:W-:-:S04]  /*6dd0*/  IMAD.U32 R2, RZ, RZ, UR4 ;  /* 0x00000004ff027e24 */ /* 0x000fc8000f8e00ff */
[----:B------:R-:W2:Y:S02]  /*6de0*/  REDUX UR7, R2 ;  /* 0x00000000020773c4 */ /* 0x000ea40000000000 */
[----:B------:R3:W-:Y:S01]  /*6df0*/  UTCATOMSWS.AND URZ, UR4 ;  /* 0x0000000400ff79e3 */ /* 0x0007e20008000000 */
[----:B-1----:R-:W-:Y:S01]  /*6e00*/  ISETP.EQ.U32.AND P0, PT, R0, UR5, PT ;  /* 0x0000000500007c0c */ /* 0x002fe2000bf02070 */
[----:B--2---:R-:W-:-:S12]  /*6e10*/  IMAD.U32 R0, RZ, RZ, UR7 ;  /* 0x00000007ff007e24 */ /* 0x004fd8000f8e00ff */
[----:B------:R3:W-:Y:S01]  /*6e20*/  @P0 ATOMS.AND RZ, [UR6], R0 ;  /* 0x00000000ffff098c */ /* 0x0007e2000a800006 */
[----:B------:R-:W-:Y:S05]  /*6e30*/  BRA `(.L_x_13) ;  /* 0x0000000000147947 */ /* 0x000fea0003800000 */
.L_x_15:
[----:B------:R-:W-:-:S07]  /*6e40*/  MOV R2, 0x6e60 ;  /* 0x00006e6000027802 */ /* 0x000fce0000000f00 */
[----:B------:R-:W-:Y:S05]  /*6e50*/  CALL.REL.NOINC `($__internal_0_$__cuda_sm10x_tcgen05_guardrail_trap_col_being_dealloced_not_returned_by_alloc) ;  /* 0x00000000002c7944 */ /* 0x000fea0003c00000 */
[----:B------:R-:W-:Y:S05]  /*6e60*/  BRA `(.L_x_13) ;  /* 0x0000000000087947 */ /* 0x000fea0003800000 */
.L_x_14:
[----:B------:R-:W-:-:S07]  /*6e70*/  MOV R2, 0x6e90 ;  /* 0x00006e9000027802 */ /* 0x000fce0000000f00 */
[----:B------:R-:W-:Y:S05]  /*6e80*/  CALL.REL.NOINC `($__internal_2_$__cuda_sm10x_tcgen05_guardrail_trap_unallocated_columns_being_dealloced) ;  /* 0x0000000000387944 */ /* 0x000fea0003c00000 */
.L_x_13:
[----:B------:R-:W-:Y:S01]  /*6e90*/  NOP ;  /* 0x0000000000007918 */ /* 0x000fe20000000000 */
[----:B---3--:R-:W-:Y:S05]  /*6ea0*/  EXIT ;  /* 0x000000000000794d */ /* 0x008fea0003800000 */
.L_x_9:
[----:B------:R-:W1:Y:S02]  /*6eb0*/  SYNCS.PHASECHK.TRANS64.TRYWAIT P4, [UR18], R4 ;  /* 0x00000004ff0075a7 */ /* 0x000e640008081112 */
[----:B-1----:R-:W-:Y:S05]  /*6ec0*/  @!P4 BRA `(.L_x_9) ;  /* 0xfffffffc00f8c947 */ /* 0x002fea000383ffff */
[----:B------:R-:W-:Y:S05]  /*6ed0*/  BRA `(.L_x_16) ;  /* 0xffffffdc00dc7947 */ /* 0x000fea000383ffff */
.L_x_12:
[----:B------:R-:W1:Y:S02]  /*6ee0*/  SYNCS.PHASECHK.TRANS64.TRYWAIT P1, [UR12], R4 ;  /* 0x00000004ff0075a7 */ /* 0x000e64000802110c */
[----:B-1----:R-:W-:Y:S05]  /*6ef0*/  @!P1 BRA `(.L_x_12) ;  /* 0xfffffffc00f89947 */ /* 0x002fea000383ffff */
[----:B------:R-:W-:Y:S05]  /*6f00*/  BRA `(.L_x_11) ;  /* 0xffffffec00087947 */ /* 0x000fea000383ffff */
        .weak           $__internal_0_$__cuda_sm10x_tcgen05_guardrail_trap_col_being_dealloced_not_returned_by_alloc
        .type           $__internal_0_$__cuda_sm10x_tcgen05_guardrail_trap_col_being_dealloced_not_returned_by_alloc,@function
        .size           $__internal_0_$__cuda_sm10x_tcgen05_guardrail_trap_col_being_dealloced_not_returned_by_alloc,($__internal_1_$__cuda_sm10x_tcgen05_guardrail_trap_phase_invalid_during_alloc - $__internal_0_$__cuda_sm10x_tcgen05_guardrail_trap_col_being_dealloced_not_returned_by_alloc)
$__internal_0_$__cuda_sm10x_tcgen05_guardrail_trap_col_being_dealloced_not_returned_by_alloc:
[----:B------:R-:W-:Y:S05]  /*6f10*/  BPT.TRAP 0x1 ;  /* 0x000000040000795c */ /* 0x000fea0000300000 */
[----:B------:R-:W-:-:S04]  /*6f20*/  IMAD.MOV.U32 R3, RZ, RZ, 0x0 ;  /* 0x00000000ff037424 */ /* 0x000fc800078e00ff */
[----:B------:R-:W-:Y:S05]  /*6f30*/  RET.REL.NODEC R2 `(matmul_kernel) ;  /* 0xffffff9002307950 */ /* 0x000fea0003c3ffff */
        .weak           $__internal_1_$__cuda_sm10x_tcgen05_guardrail_trap_phase_invalid_during_alloc
        .type           $__internal_1_$__cuda_sm10x_tcgen05_guardrail_trap_phase_invalid_during_alloc,@function
        .size           $__internal_1_$__cuda_sm10x_tcgen05_guardrail_trap_phase_invalid_during_alloc,($__internal_2_$__cuda_sm10x_tcgen05_guardrail_trap_unallocated_columns_being_dealloced - $__internal_1_$__cuda_sm10x_tcgen05_guardrail_trap_phase_invalid_during_alloc)
$__internal_1_$__cuda_sm10x_tcgen05_guardrail_trap_phase_invalid_during_alloc:
[----:B------:R-:W-:Y:S05]  /*6f40*/  BPT.TRAP 0x1 ;  /* 0x000000040000795c */ /* 0x000fea0000300000 */
[----:B------:R-:W-:-:S04]  /*6f50*/  IMAD.MOV.U32 R3, RZ, RZ, 0x0 ;  /* 0x00000000ff037424 */ /* 0x000fc800078e00ff */
[----:B------:R-:W-:Y:S05]  /*6f60*/  RET.REL.NODEC R2 `(matmul_kernel) ;  /* 0xffffff9002247950 */ /* 0x000fea0003c3ffff */
        .weak           $__internal_2_$__cuda_sm10x_tcgen05_guardrail_trap_unallocated_columns_being_dealloced
        .type           $__internal_2_$__cuda_sm10x_tcgen05_guardrail_trap_unallocated_columns_being_dealloced,@function
        .size           $__internal_2_$__cuda_sm10x_tcgen05_guardrail_trap_unallocated_columns_being_dealloced,(.L_x_20 - $__internal_2_$__cuda_sm10x_tcgen05_guardrail_trap_unallocated_columns_being_dealloced)
$__internal_2_$__cuda_sm10x_tcgen05_guardrail_trap_unallocated_columns_being_dealloced:
[----:B------:R-:W-:Y:S05]  /*6f70*/  BPT.TRAP 0x1 ;  /* 0x000000040000795c */ /* 0x000fea0000300000 */
[----:B------:R-:W-:-:S04]  /*6f80*/  IMAD.MOV.U32 R3, RZ, RZ, 0x0 ;  /* 0x00000000ff037424 */ /* 0x000fc800078e00ff */
[----:B------:R-:W-:Y:S05]  /*6f90*/  RET.REL.NODEC R2 `(matmul_kernel) ;  /* 0xffffff9002187950 */ /* 0x000fea0003c3ffff */
.L_x_17:
[----:B------:R-:W-:-:S00]  /*6fa0*/  BRA `(.L_x_17) ;  /* 0xfffffffc00fc7947 */ /* 0x000fc0000383ffff */
[----:B------:R-:W-:-:S00]  /*6fb0*/  NOP ;  /* 0x0000000000007918 */ /* 0x000fc00000000000 */
        /* <DEDUP_REMOVED lines=12> */
.L_x_20:


//--------------------- .nv.shared.matmul_kernel  --------------------------
	.section	.nv.shared.matmul_kernel,"aw",@nobits
	.sectionflags	@""
	.align	16
	.zero		1024


//--------------------- .nv.shared.reserved.0     --------------------------
	.section	.nv.shared.reserved.0,"aw",@nobits
	.align	8
	.weak		__nv_reservedSMEM_offset_0_alias
	.size		__nv_reservedSMEM_offset_0_alias, 0, 64
	.other		__nv_reservedSMEM_offset_0_alias,@"STO_CUDA_RESERVED_SHARED STV_DEFAULT"
__nv_reservedSMEM_offset_0_alias:
	.zero		0
.nv.shared.reserved.0:
	.zero		64
	.weak		__nv_reservedSMEM_allocation_phase
	.type		__nv_reservedSMEM_allocation_phase,@object
	.size		__nv_reservedSMEM_allocation_phase,(.L_0 - __nv_reservedSMEM_allocation_phase)
__nv_reservedSMEM_allocation_phase:
	.zero		1
.L_0:
	.zero		7
	.weak		__nv_reservedSMEM_devtool_atexit_pc
	.type		__nv_reservedSMEM_devtool_atexit_pc,@object
	.size		__nv_reservedSMEM_devtool_atexit_pc,(__nv_reservedSMEM_allocation_mask - __nv_reservedSMEM_devtool_atexit_pc)
__nv_reservedSMEM_devtool_atexit_pc:
	.zero		8
	.weak		__nv_reservedSMEM_allocation_mask
	.type		__nv_reservedSMEM_allocation_mask,@object
	.size		__nv_reservedSMEM_allocation_mask,(.L_2 - __nv_reservedSMEM_allocation_mask)
__nv_reservedSMEM_allocation_mask:
	.zero		4
.L_2:


//--------------------- .nv.constant0.matmul_kernel --------------------------
	.section	.nv.constant0.matmul_kernel,"a",@progbits
	.sectionflags	@""
	.align	4
.nv.constant0.matmul_kernel:
	.zero		976


//--------------------- SYMBOLS --------------------------

	.type		.nv.reservedSmem.offset0,@object
	.size		.nv.reservedSmem.offset0,0x4
	.type		.nv.reservedSmem.cap,@object
	.size		.nv.reservedSmem.cap,0x4
